//
// Generated by NVIDIA NVVM Compiler
//
// Compiler Build ID: CL-36424714
// Cuda compilation tools, release 13.0, V13.0.88
// Based on NVVM 20.0.0
//

.version 9.0
.target sm_100
.address_size 64

	// .globl	_Z7kernelAiPfS_
.global .align 4 .b8 __cudart_i2opi_f[24] = {65, 144, 67, 60, 153, 149, 98, 219, 192, 221, 52, 245, 209, 87, 39, 252, 41, 21, 68, 78, 110, 131, 249, 162};

.visible .entry _Z7kernelAiPfS_(
	.param .u32 _Z7kernelAiPfS__param_0,
	.param .u64 .ptr .align 1 _Z7kernelAiPfS__param_1,
	.param .u64 .ptr .align 1 _Z7kernelAiPfS__param_2
)
{
	.reg .pred 	%p<7>;
	.reg .b32 	%r<31>;
	.reg .b32 	%f<16>;
	.reg .b64 	%rd<18>;

	ld.param.u32 	%r12, [_Z7kernelAiPfS__param_0];
	ld.param.u64 	%rd3, [_Z7kernelAiPfS__param_1];
	ld.param.u64 	%rd4, [_Z7kernelAiPfS__param_2];
	cvta.to.global.u64 	%rd1, %rd4;
	cvta.to.global.u64 	%rd2, %rd3;
	mov.u32 	%r13, %ctaid.x;
	mov.u32 	%r14, %ntid.x;
	mov.u32 	%r15, %tid.x;
	mad.lo.s32 	%r29, %r13, %r14, %r15;
	mov.u32 	%r16, %nctaid.x;
	mul.lo.s32 	%r2, %r14, %r16;
	setp.ge.s32 	%p1, %r29, %r12;
	@%p1 bra 	$L__BB0_7;
	add.s32 	%r17, %r29, %r2;
	max.s32 	%r18, %r12, %r17;
	setp.lt.s32 	%p2, %r17, %r12;
	selp.u32 	%r19, 1, 0, %p2;
	add.s32 	%r20, %r17, %r19;
	sub.s32 	%r21, %r18, %r20;
	div.u32 	%r22, %r21, %r2;
	add.s32 	%r3, %r22, %r19;
	and.b32  	%r23, %r3, 3;
	setp.eq.s32 	%p3, %r23, 3;
	@%p3 bra 	$L__BB0_4;
	add.s32 	%r24, %r3, 1;
	and.b32  	%r25, %r24, 3;
	neg.s32 	%r27, %r25;
$L__BB0_3:
	.pragma "nounroll";
	mul.wide.s32 	%rd5, %r29, 4;
	add.s64 	%rd6, %rd1, %rd5;
	add.s64 	%rd7, %rd2, %rd5;
	ld.global.f32 	%f1, [%rd7];
	ld.global.f32 	%f2, [%rd6];
	add.f32 	%f3, %f1, %f2;
	st.global.f32 	[%rd6], %f3;
	add.s32 	%r29, %r29, %r2;
	add.s32 	%r27, %r27, 1;
	setp.ne.s32 	%p4, %r27, 0;
	@%p4 bra 	$L__BB0_3;
$L__BB0_4:
	setp.lt.u32 	%p5, %r3, 3;
	@%p5 bra 	$L__BB0_7;
	mul.wide.s32 	%rd11, %r2, 4;
	shl.b32 	%r26, %r2, 2;
$L__BB0_6:
	mul.wide.s32 	%rd8, %r29, 4;
	add.s64 	%rd9, %rd2, %rd8;
	ld.global.f32 	%f4, [%rd9];
	add.s64 	%rd10, %rd1, %rd8;
	ld.global.f32 	%f5, [%rd10];
	add.f32 	%f6, %f4, %f5;
	st.global.f32 	[%rd10], %f6;
	add.s64 	%rd12, %rd9, %rd11;
	ld.global.f32 	%f7, [%rd12];
	add.s64 	%rd13, %rd10, %rd11;
	ld.global.f32 	%f8, [%rd13];
	add.f32 	%f9, %f7, %f8;
	st.global.f32 	[%rd13], %f9;
	add.s64 	%rd14, %rd12, %rd11;
	ld.global.f32 	%f10, [%rd14];
	add.s64 	%rd15, %rd13, %rd11;
	ld.global.f32 	%f11, [%rd15];
	add.f32 	%f12, %f10, %f11;
	st.global.f32 	[%rd15], %f12;
	add.s64 	%rd16, %rd14, %rd11;
	ld.global.f32 	%f13, [%rd16];
	add.s64 	%rd17, %rd15, %rd11;
	ld.global.f32 	%f14, [%rd17];
	add.f32 	%f15, %f13, %f14;
	st.global.f32 	[%rd17], %f15;
	add.s32 	%r29, %r26, %r29;
	setp.lt.s32 	%p6, %r29, %r12;
	@%p6 bra 	$L__BB0_6;
$L__BB0_7:
	ret;

}
	// .globl	_Z7kernelBiPfS_
.visible .entry _Z7kernelBiPfS_(
	.param .u32 _Z7kernelBiPfS__param_0,
	.param .u64 .ptr .align 1 _Z7kernelBiPfS__param_1,
	.param .u64 .ptr .align 1 _Z7kernelBiPfS__param_2
)
{
	.reg .pred 	%p<7>;
	.reg .b32 	%r<31>;
	.reg .b32 	%f<11>;
	.reg .b64 	%rd<18>;

	ld.param.u32 	%r12, [_Z7kernelBiPfS__param_0];
	ld.param.u64 	%rd3, [_Z7kernelBiPfS__param_1];
	ld.param.u64 	%rd4, [_Z7kernelBiPfS__param_2];
	cvta.to.global.u64 	%rd1, %rd4;
	cvta.to.global.u64 	%rd2, %rd3;
	mov.u32 	%r13, %ctaid.x;
	mov.u32 	%r14, %ntid.x;
	mov.u32 	%r15, %tid.x;
	mad.lo.s32 	%r29, %r13, %r14, %r15;
	mov.u32 	%r16, %nctaid.x;
	mul.lo.s32 	%r2, %r14, %r16;
	setp.ge.s32 	%p1, %r29, %r12;
	@%p1 bra 	$L__BB1_7;
	add.s32 	%r17, %r29, %r2;
	max.s32 	%r18, %r12, %r17;
	setp.lt.s32 	%p2, %r17, %r12;
	selp.u32 	%r19, 1, 0, %p2;
	add.s32 	%r20, %r17, %r19;
	sub.s32 	%r21, %r18, %r20;
	div.u32 	%r22, %r21, %r2;
	add.s32 	%r3, %r22, %r19;
	and.b32  	%r23, %r3, 3;
	setp.eq.s32 	%p3, %r23, 3;
	@%p3 bra 	$L__BB1_4;
	add.s32 	%r24, %r3, 1;
	and.b32  	%r25, %r24, 3;
	neg.s32 	%r27, %r25;
$L__BB1_3:
	.pragma "nounroll";
	mul.wide.s32 	%rd5, %r29, 4;
	add.s64 	%rd6, %rd1, %rd5;
	add.s64 	%rd7, %rd2, %rd5;
	ld.global.f32 	%f1, [%rd7];
	mul.f32 	%f2, %f1, 0f4048F5C3;
	st.global.f32 	[%rd6], %f2;
	add.s32 	%r29, %r29, %r2;
	add.s32 	%r27, %r27, 1;
	setp.ne.s32 	%p4, %r27, 0;
	@%p4 bra 	$L__BB1_3;
$L__BB1_4:
	setp.lt.u32 	%p5, %r3, 3;
	@%p5 bra 	$L__BB1_7;
	mul.wide.s32 	%rd11, %r2, 4;
	shl.b32 	%r26, %r2, 2;
$L__BB1_6:
	mul.wide.s32 	%rd8, %r29, 4;
	add.s64 	%rd9, %rd2, %rd8;
	ld.global.f32 	%f3, [%rd9];
	mul.f32 	%f4, %f3, 0f4048F5C3;
	add.s64 	%rd10, %rd1, %rd8;
	st.global.f32 	[%rd10], %f4;
	add.s64 	%rd12, %rd9, %rd11;
	ld.global.f32 	%f5, [%rd12];
	mul.f32 	%f6, %f5, 0f4048F5C3;
	add.s64 	%rd13, %rd10, %rd11;
	st.global.f32 	[%rd13], %f6;
	add.s64 	%rd14, %rd12, %rd11;
	ld.global.f32 	%f7, [%rd14];
	mul.f32 	%f8, %f7, 0f4048F5C3;
	add.s64 	%rd15, %rd13, %rd11;
	st.global.f32 	[%rd15], %f8;
	add.s64 	%rd16, %rd14, %rd11;
	ld.global.f32 	%f9, [%rd16];
	mul.f32 	%f10, %f9, 0f4048F5C3;
	add.s64 	%rd17, %rd15, %rd11;
	st.global.f32 	[%rd17], %f10;
	add.s32 	%r29, %r26, %r29;
	setp.lt.s32 	%p6, %r29, %r12;
	@%p6 bra 	$L__BB1_6;
$L__BB1_7:
	ret;

}
	// .globl	_Z7kernelCiPfS_
.visible .entry _Z7kernelCiPfS_(
	.param .u32 _Z7kernelCiPfS__param_0,
	.param .u64 .ptr .align 1 _Z7kernelCiPfS__param_1,
	.param .u64 .ptr .align 1 _Z7kernelCiPfS__param_2
)
{
	.local .align 4 .b8 	__local_depot2[28];
	.reg .b64 	%SP;
	.reg .b64 	%SPL;
	.reg .pred 	%p<16>;
	.reg .b32 	%r<57>;
	.reg .b32 	%f<80>;
	.reg .b64 	%rd<29>;
	.reg .b64 	%fd<3>;

	mov.u64 	%SPL, __local_depot2;
	ld.param.u32 	%r20, [_Z7kernelCiPfS__param_0];
	ld.param.u64 	%rd11, [_Z7kernelCiPfS__param_1];
	ld.param.u64 	%rd12, [_Z7kernelCiPfS__param_2];
	add.u64 	%rd1, %SPL, 0;
	mov.u32 	%r21, %ctaid.x;
	mov.u32 	%r1, %ntid.x;
	mov.u32 	%r22, %tid.x;
	mad.lo.s32 	%r52, %r21, %r1, %r22;
	setp.ge.s32 	%p1, %r52, %r20;
	@%p1 bra 	$L__BB2_11;
	mov.u32 	%r23, %nctaid.x;
	mul.lo.s32 	%r3, %r1, %r23;
	cvta.to.global.u64 	%rd2, %rd11;
	cvta.to.global.u64 	%rd3, %rd12;
	mov.u64 	%rd16, __cudart_i2opi_f;
$L__BB2_2:
	mul.wide.s32 	%rd14, %r52, 4;
	add.s64 	%rd15, %rd2, %rd14;
	ld.global.f32 	%f1, [%rd15];
	fma.rn.f32 	%f8, %f1, 0f3BBB989D, 0f3F000000;
	cvt.sat.f32.f32 	%f9, %f8;
	mov.f32 	%f10, 0f4B400001;
	mov.f32 	%f11, 0f437C0000;
	fma.rm.f32 	%f12, %f9, %f11, %f10;
	add.f32 	%f13, %f12, 0fCB40007F;
	neg.f32 	%f14, %f13;
	fma.rn.f32 	%f15, %f1, 0f3FB8AA3B, %f14;
	fma.rn.f32 	%f16, %f1, 0f32A57060, %f15;
	mov.b32 	%r24, %f12;
	shl.b32 	%r25, %r24, 23;
	mov.b32 	%f17, %r25;
	ex2.approx.ftz.f32 	%f18, %f16;
	mul.f32 	%f2, %f18, %f17;
	mul.f32 	%f19, %f2, 0f3F22F983;
	cvt.rni.s32.f32 	%r56, %f19;
	cvt.rn.f32.s32 	%f20, %r56;
	fma.rn.f32 	%f21, %f20, 0fBFC90FDA, %f2;
	fma.rn.f32 	%f22, %f20, 0fB3A22168, %f21;
	fma.rn.f32 	%f79, %f20, 0fA7C234C5, %f22;
	abs.f32 	%f4, %f2;
	setp.ltu.f32 	%p2, %f4, 0f47CE4780;
	@%p2 bra 	$L__BB2_10;
	setp.neu.f32 	%p3, %f4, 0f7F800000;
	@%p3 bra 	$L__BB2_5;
	mov.f32 	%f25, 0f00000000;
	mul.rn.f32 	%f79, %f2, %f25;
	mov.b32 	%r56, 0;
	bra.uni 	$L__BB2_10;
$L__BB2_5:
	mov.b32 	%r6, %f2;
	shl.b32 	%r27, %r6, 8;
	or.b32  	%r7, %r27, -2147483648;
	mov.b64 	%rd28, 0;
	mov.b32 	%r53, 0;
	mov.u64 	%rd26, %rd16;
	mov.u64 	%rd27, %rd1;
$L__BB2_6:
	.pragma "nounroll";
	ld.global.nc.u32 	%r28, [%rd26];
	mad.wide.u32 	%rd18, %r28, %r7, %rd28;
	shr.u64 	%rd28, %rd18, 32;
	st.local.u32 	[%rd27], %rd18;
	add.s32 	%r53, %r53, 1;
	add.s64 	%rd27, %rd27, 4;
	add.s64 	%rd26, %rd26, 4;
	setp.ne.s32 	%p4, %r53, 6;
	@%p4 bra 	$L__BB2_6;
	shr.u32 	%r29, %r6, 23;
	st.local.u32 	[%rd1+24], %rd28;
	and.b32  	%r10, %r29, 31;
	and.b32  	%r30, %r29, 224;
	add.s32 	%r31, %r30, -128;
	shr.u32 	%r32, %r31, 5;
	mul.wide.u32 	%rd19, %r32, 4;
	sub.s64 	%rd10, %rd1, %rd19;
	ld.local.u32 	%r54, [%rd10+24];
	ld.local.u32 	%r55, [%rd10+20];
	setp.eq.s32 	%p5, %r10, 0;
	@%p5 bra 	$L__BB2_9;
	shf.l.wrap.b32 	%r54, %r55, %r54, %r10;
	ld.local.u32 	%r33, [%rd10+16];
	shf.l.wrap.b32 	%r55, %r33, %r55, %r10;
$L__BB2_9:
	shr.u32 	%r34, %r54, 30;
	shf.l.wrap.b32 	%r35, %r55, %r54, 2;
	shl.b32 	%r36, %r55, 2;
	shr.u32 	%r37, %r35, 31;
	add.s32 	%r38, %r37, %r34;
	neg.s32 	%r39, %r38;
	setp.lt.s32 	%p6, %r6, 0;
	selp.b32 	%r56, %r39, %r38, %p6;
	xor.b32  	%r40, %r35, %r6;
	shr.s32 	%r41, %r35, 31;
	xor.b32  	%r42, %r41, %r35;
	xor.b32  	%r43, %r41, %r36;
	cvt.u64.u32 	%rd20, %r42;
	shl.b64 	%rd21, %rd20, 32;
	cvt.u64.u32 	%rd22, %r43;
	or.b64  	%rd23, %rd21, %rd22;
	cvt.rn.f64.s64 	%fd1, %rd23;
	mul.f64 	%fd2, %fd1, 0d3BF921FB54442D19;
	cvt.rn.f32.f64 	%f23, %fd2;
	neg.f32 	%f24, %f23;
	setp.lt.s32 	%p7, %r40, 0;
	selp.f32 	%f79, %f24, %f23, %p7;
$L__BB2_10:
	abs.f32 	%f26, %f1;
	setp.gt.f32 	%p8, %f26, 0f3F800000;
	rcp.approx.ftz.f32 	%f27, %f26;
	selp.f32 	%f28, %f27, %f26, %p8;
	mul.f32 	%f29, %f28, %f28;
	fma.rn.f32 	%f30, %f29, 0f3B2090AA, 0fBC6BE14F;
	fma.rn.f32 	%f31, %f30, %f29, 0f3D23397E;
	fma.rn.f32 	%f32, %f31, %f29, 0fBD948A7A;
	fma.rn.f32 	%f33, %f32, %f29, 0f3DD76B21;
	fma.rn.f32 	%f34, %f33, %f29, 0fBE111E88;
	fma.rn.f32 	%f35, %f34, %f29, 0f3E4CAF60;
	fma.rn.f32 	%f36, %f35, %f29, 0fBEAAAA27;
	mul.f32 	%f37, %f29, %f36;
	fma.rn.f32 	%f38, %f37, %f28, %f28;
	neg.f32 	%f39, %f38;
	fma.rn.f32 	%f40, 0f3F6EE581, 0f3FD774EB, %f39;
	selp.f32 	%f41, %f40, %f38, %p8;
	add.s32 	%r45, %r56, 1;
	mul.rn.f32 	%f42, %f79, %f79;
	and.b32  	%r46, %r56, 1;
	setp.eq.b32 	%p9, %r46, 1;
	selp.f32 	%f43, %f79, 0f3F800000, %p9;
	fma.rn.f32 	%f44, %f42, %f43, 0f00000000;
	fma.rn.f32 	%f45, %f42, 0f37CBAC00, 0fBAB607ED;
	selp.f32 	%f46, 0fB94D4153, %f45, %p9;
	selp.f32 	%f47, 0f3C0885E4, 0f3D2AAABB, %p9;
	fma.rn.f32 	%f48, %f46, %f42, %f47;
	selp.f32 	%f49, 0fBE2AAAA8, 0fBEFFFFFF, %p9;
	fma.rn.f32 	%f50, %f48, %f42, %f49;
	fma.rn.f32 	%f51, %f50, %f44, %f43;
	and.b32  	%r47, %r45, 2;
	setp.eq.s32 	%p10, %r47, 0;
	mov.f32 	%f52, 0f00000000;
	sub.f32 	%f53, %f52, %f51;
	selp.f32 	%f54, %f51, %f53, %p10;
	copysign.f32 	%f55, %f1, %f41;
	setp.num.f32 	%p11, %f26, %f26;
	selp.f32 	%f56, %f55, %f41, %p11;
	div.rn.f32 	%f57, %f56, %f54;
	setp.lt.f32 	%p12, %f57, 0f00800000;
	mul.f32 	%f58, %f57, 0f4B000000;
	selp.f32 	%f59, %f58, %f57, %p12;
	selp.f32 	%f60, 0fC1B80000, 0f00000000, %p12;
	mov.b32 	%r48, %f59;
	add.s32 	%r49, %r48, -1059760811;
	and.b32  	%r50, %r49, -8388608;
	sub.s32 	%r51, %r48, %r50;
	mov.b32 	%f61, %r51;
	cvt.rn.f32.s32 	%f62, %r50;
	fma.rn.f32 	%f63, %f62, 0f34000000, %f60;
	add.f32 	%f64, %f61, 0fBF800000;
	fma.rn.f32 	%f65, %f64, 0fBE055027, 0f3E1039F6;
	fma.rn.f32 	%f66, %f65, %f64, 0fBDF8CDCC;
	fma.rn.f32 	%f67, %f66, %f64, 0f3E0F2955;
	fma.rn.f32 	%f68, %f67, %f64, 0fBE2AD8B9;
	fma.rn.f32 	%f69, %f68, %f64, 0f3E4CED0B;
	fma.rn.f32 	%f70, %f69, %f64, 0fBE7FFF22;
	fma.rn.f32 	%f71, %f70, %f64, 0f3EAAAA78;
	fma.rn.f32 	%f72, %f71, %f64, 0fBF000000;
	mul.f32 	%f73, %f64, %f72;
	fma.rn.f32 	%f74, %f73, %f64, %f64;
	fma.rn.f32 	%f75, %f63, 0f3F317218, %f74;
	setp.gt.u32 	%p13, %r48, 2139095039;
	fma.rn.f32 	%f76, %f59, 0f7F800000, 0f7F800000;
	selp.f32 	%f77, %f76, %f75, %p13;
	setp.eq.f32 	%p14, %f59, 0f00000000;
	selp.f32 	%f78, 0fFF800000, %f77, %p14;
	add.s64 	%rd25, %rd3, %rd14;
	st.global.f32 	[%rd25], %f78;
	add.s32 	%r52, %r52, %r3;
	setp.lt.s32 	%p15, %r52, %r20;
	@%p15 bra 	$L__BB2_2;
$L__BB2_11:
	ret;

}
	// .globl	_Z7kernelDiPfS_
.visible .entry _Z7kernelDiPfS_(
	.param .u32 _Z7kernelDiPfS__param_0,
	.param .u64 .ptr .align 1 _Z7kernelDiPfS__param_1,
	.param .u64 .ptr .align 1 _Z7kernelDiPfS__param_2
)
{
	.reg .pred 	%p<6>;
	.reg .b32 	%r<17>;
	.reg .b32 	%f<37>;
	.reg .b64 	%rd<8>;

	ld.param.u32 	%r6, [_Z7kernelDiPfS__param_0];
	ld.param.u64 	%rd3, [_Z7kernelDiPfS__param_1];
	ld.param.u64 	%rd4, [_Z7kernelDiPfS__param_2];
	mov.u32 	%r7, %ctaid.x;
	mov.u32 	%r1, %ntid.x;
	mov.u32 	%r8, %tid.x;
	mad.lo.s32 	%r16, %r7, %r1, %r8;
	setp.ge.s32 	%p1, %r16, %r6;
	@%p1 bra 	$L__BB3_3;
	mov.u32 	%r9, %nctaid.x;
	mul.lo.s32 	%r3, %r1, %r9;
	cvta.to.global.u64 	%rd1, %rd3;
	cvta.to.global.u64 	%rd2, %rd4;
$L__BB3_2:
	mul.wide.s32 	%rd5, %r16, 4;
	add.s64 	%rd6, %rd1, %rd5;
	ld.global.f32 	%f1, [%rd6];
	add.s64 	%rd7, %rd2, %rd5;
	ld.global.f32 	%f2, [%rd7];
	fma.rn.f32 	%f3, %f2, 0f3BBB989D, 0f3F000000;
	cvt.sat.f32.f32 	%f4, %f3;
	mov.f32 	%f5, 0f4B400001;
	mov.f32 	%f6, 0f437C0000;
	fma.rm.f32 	%f7, %f4, %f6, %f5;
	add.f32 	%f8, %f7, 0fCB40007F;
	neg.f32 	%f9, %f8;
	fma.rn.f32 	%f10, %f2, 0f3FB8AA3B, %f9;
	fma.rn.f32 	%f11, %f2, 0f32A57060, %f10;
	mov.b32 	%r10, %f7;
	shl.b32 	%r11, %r10, 23;
	mov.b32 	%f12, %r11;
	ex2.approx.ftz.f32 	%f13, %f11;
	mul.f32 	%f14, %f13, %f12;
	div.rn.f32 	%f15, %f1, %f14;
	setp.lt.f32 	%p2, %f15, 0f00800000;
	mul.f32 	%f16, %f15, 0f4B000000;
	selp.f32 	%f17, %f16, %f15, %p2;
	selp.f32 	%f18, 0fC1B80000, 0f00000000, %p2;
	mov.b32 	%r12, %f17;
	add.s32 	%r13, %r12, -1059760811;
	and.b32  	%r14, %r13, -8388608;
	sub.s32 	%r15, %r12, %r14;
	mov.b32 	%f19, %r15;
	cvt.rn.f32.s32 	%f20, %r14;
	fma.rn.f32 	%f21, %f20, 0f34000000, %f18;
	add.f32 	%f22, %f19, 0fBF800000;
	fma.rn.f32 	%f23, %f22, 0fBE055027, 0f3E1039F6;
	fma.rn.f32 	%f24, %f23, %f22, 0fBDF8CDCC;
	fma.rn.f32 	%f25, %f24, %f22, 0f3E0F2955;
	fma.rn.f32 	%f26, %f25, %f22, 0fBE2AD8B9;
	fma.rn.f32 	%f27, %f26, %f22, 0f3E4CED0B;
	fma.rn.f32 	%f28, %f27, %f22, 0fBE7FFF22;
	fma.rn.f32 	%f29, %f28, %f22, 0f3EAAAA78;
	fma.rn.f32 	%f30, %f29, %f22, 0fBF000000;
	mul.f32 	%f31, %f22, %f30;
	fma.rn.f32 	%f32, %f31, %f22, %f22;
	fma.rn.f32 	%f33, %f21, 0f3F317218, %f32;
	setp.gt.u32 	%p3, %r12, 2139095039;
	fma.rn.f32 	%f34, %f17, 0f7F800000, 0f7F800000;
	selp.f32 	%f35, %f34, %f33, %p3;
	setp.eq.f32 	%p4, %f17, 0f00000000;
	selp.f32 	%f36, 0fFF800000, %f35, %p4;
	st.global.f32 	[%rd7], %f36;
	add.s32 	%r16, %r16, %r3;
	setp.lt.s32 	%p5, %r16, %r6;
	@%p5 bra 	$L__BB3_2;
$L__BB3_3:
	ret;

}


// ===== COMPILED SASS (sm_100) =====

	.target	sm_100

	.elftype	@"ET_EXEC"


//--------------------- .note.nv.tkinfo           --------------------------
	.section	.note.nv.tkinfo,"",@"SHT_NOTE"
	.sectionflags	@"SHF_NOTE_NV_TKINFO"
	.tkinfo
        /*0018*/ 	.word	0x00000002
        /*0030*/ 	.string	""
        /*0030*/ 	.string	"ptxas"
        /*0030*/ 	.string	"Cuda compilation tools, release 13.0, V13.0.88"
        /*0030*/ 	.string	"Build cuda_13.0.r13.0/compiler.36424714_0"
        /*0030*/ 	.string	"-arch sm_100 -m 64 "



//--------------------- .note.nv.cuinfo           --------------------------
	.section	.note.nv.cuinfo,"",@"SHT_NOTE"
	.sectionflags	@"SHF_NOTE_NV_CUINFO"
        /*0018*/ 	.short	0x0002
        /*001a*/ 	.short	0x0064
        /*001c*/ 	.short	0x0082
	.zero		2


//--------------------- .nv.info                  --------------------------
	.section	.nv.info,"",@"SHT_CUDA_INFO"
	.align	4


	//----- nvinfo : EIATTR_REGCOUNT
	.align		4
        /*0000*/ 	.byte	0x04, 0x2f
        /*0002*/ 	.short	(.L_2 - .L_1)
	.align		4
.L_1:
        /*0004*/ 	.word	index@(_Z7kernelAiPfS_)
        /*0008*/ 	.word	0x00000018


	//----- nvinfo : EIATTR_FRAME_SIZE
	.align		4
.L_2:
        /*000c*/ 	.byte	0x04, 0x11
        /*000e*/ 	.short	(.L_4 - .L_3)
	.align		4
.L_3:
        /*0010*/ 	.word	index@(_Z7kernelAiPfS_)
        /*0014*/ 	.word	0x00000000


	//----- nvinfo : EIATTR_REGCOUNT
	.align		4
.L_4:
        /*0018*/ 	.byte	0x04, 0x2f
        /*001a*/ 	.short	(.L_6 - .L_5)
	.align		4
.L_5:
        /*001c*/ 	.word	index@(_Z7kernelBiPfS_)
        /*0020*/ 	.word	0x0000001c


	//----- nvinfo : EIATTR_FRAME_SIZE
	.align		4
.L_6:
        /*0024*/ 	.byte	0x04, 0x11
        /*0026*/ 	.short	(.L_8 - .L_7)
	.align		4
.L_7:
        /*0028*/ 	.word	index@(_Z7kernelBiPfS_)
        /*002c*/ 	.word	0x00000000


	//----- nvinfo : EIATTR_REGCOUNT
	.align		4
.L_8:
        /*0030*/ 	.byte	0x04, 0x2f
        /*0032*/ 	.short	(.L_10 - .L_9)
	.align		4
.L_9:
        /*0034*/ 	.word	index@(_Z7kernelCiPfS_)
        /*0038*/ 	.word	0x00000017


	//----- nvinfo : EIATTR_FRAME_SIZE
	.align		4
.L_10:
        /*003c*/ 	.byte	0x04, 0x11
        /*003e*/ 	.short	(.L_12 - .L_11)
	.align		4
.L_11:
        /*0040*/ 	.word	index@($__internal_1_$__cuda_sm3x_div_rn_noftz_f32_slowpath)
        /*0044*/ 	.word	0x00000000


	//----- nvinfo : EIATTR_FRAME_SIZE
	.align		4
.L_12:
        /*0048*/ 	.byte	0x04, 0x11
        /*004a*/ 	.short	(.L_14 - .L_13)
	.align		4
.L_13:
        /*004c*/ 	.word	index@(_Z7kernelCiPfS_)
        /*0050*/ 	.word	0x00000000


	//----- nvinfo : EIATTR_REGCOUNT
	.align		4
.L_14:
        /*0054*/ 	.byte	0x04, 0x2f
        /*0056*/ 	.short	(.L_16 - .L_15)
	.align		4
.L_15:
        /*0058*/ 	.word	index@(_Z7kernelDiPfS_)
        /*005c*/ 	.word	0x00000018


	//----- nvinfo : EIATTR_FRAME_SIZE
	.align		4
.L_16:
        /*0060*/ 	.byte	0x04, 0x11
        /*0062*/ 	.short	(.L_18 - .L_17)
	.align		4
.L_17:
        /*0064*/ 	.word	index@($__internal_0_$__cuda_sm3x_div_rn_noftz_f32_slowpath)
        /*0068*/ 	.word	0x00000000


	//----- nvinfo : EIATTR_FRAME_SIZE
	.align		4
.L_18:
        /*006c*/ 	.byte	0x04, 0x11
        /*006e*/ 	.short	(.L_20 - .L_19)
	.align		4
.L_19:
        /*0070*/ 	.word	index@(_Z7kernelDiPfS_)
        /*0074*/ 	.word	0x00000000


	//----- nvinfo : EIATTR_MIN_STACK_SIZE
	.align		4
.L_20:
        /*0078*/ 	.byte	0x04, 0x12
        /*007a*/ 	.short	(.L_22 - .L_21)
	.align		4
.L_21:
        /*007c*/ 	.word	index@(_Z7kernelDiPfS_)
        /*0080*/ 	.word	0x00000000


	//----- nvinfo : EIATTR_MIN_STACK_SIZE
	.align		4
.L_22:
        /*0084*/ 	.byte	0x04, 0x12
        /*0086*/ 	.short	(.L_24 - .L_23)
	.align		4
.L_23:
        /*0088*/ 	.word	index@(_Z7kernelCiPfS_)
        /*008c*/ 	.word	0x00000000


	//----- nvinfo : EIATTR_MIN_STACK_SIZE
	.align		4
.L_24:
        /*0090*/ 	.byte	0x04, 0x12
        /*0092*/ 	.short	(.L_26 - .L_25)
	.align		4
.L_25:
        /*0094*/ 	.word	index@(_Z7kernelBiPfS_)
        /*0098*/ 	.word	0x00000000


	//----- nvinfo : EIATTR_MIN_STACK_SIZE
	.align		4
.L_26:
        /*009c*/ 	.byte	0x04, 0x12
        /*009e*/ 	.short	(.L_28 - .L_27)
	.align		4
.L_27:
        /*00a0*/ 	.word	index@(_Z7kernelAiPfS_)
        /*00a4*/ 	.word	0x00000000
.L_28:


//--------------------- .nv.compat                --------------------------
	.section	.nv.compat,"",@"SHT_CUDA_COMPAT_INFO"
	.align	4
        /*0000*/ 	.byte	0x02, 0x09, 0x00, 0x00, 0x02, 0x02, 0x01, 0x00, 0x02, 0x05, 0x05, 0x00, 0x03, 0x07, 0x01, 0x01
        /*0010*/ 	.byte	0x02, 0x03, 0x00, 0x00, 0x02, 0x06, 0x01, 0x00, 0x04, 0x0b, 0x08, 0x00, 0x01, 0x00, 0x00, 0x00
        /*0020*/ 	.byte	0x00, 0x00, 0x00, 0x00


//--------------------- .nv.info._Z7kernelDiPfS_  --------------------------
	.section	.nv.info._Z7kernelDiPfS_,"",@"SHT_CUDA_INFO"
	.sectionflags	@""
	.align	4


	//----- nvinfo : EIATTR_CUDA_API_VERSION
	.align		4
        /*0000*/ 	.byte	0x04, 0x37
        /*0002*/ 	.short	(.L_30 - .L_29)
.L_29:
        /*0004*/ 	.word	0x00000082


	//----- nvinfo : EIATTR_KPARAM_INFO
	.align		4
.L_30:
        /*0008*/ 	.byte	0x04, 0x17
        /*000a*/ 	.short	(.L_32 - .L_31)
.L_31:
        /*000c*/ 	.word	0x00000000
        /*0010*/ 	.short	0x0002
        /*0012*/ 	.short	0x0010
        /*0014*/ 	.byte	0x00, 0xf5, 0x21, 0x00


	//----- nvinfo : EIATTR_KPARAM_INFO
	.align		4
.L_32:
        /*0018*/ 	.byte	0x04, 0x17
        /*001a*/ 	.short	(.L_34 - .L_33)
.L_33:
        /*001c*/ 	.word	0x00000000
        /*0020*/ 	.short	0x0001
        /*0022*/ 	.short	0x0008
        /*0024*/ 	.byte	0x00, 0xf5, 0x21, 0x00


	//----- nvinfo : EIATTR_KPARAM_INFO
	.align		4
.L_34:
        /*0028*/ 	.byte	0x04, 0x17
        /*002a*/ 	.short	(.L_36 - .L_35)
.L_35:
        /*002c*/ 	.word	0x00000000
        /*0030*/ 	.short	0x0000
        /*0032*/ 	.short	0x0000
        /*0034*/ 	.byte	0x00, 0xf0, 0x11, 0x00


	//----- nvinfo : EIATTR_SPARSE_MMA_MASK
	.align		4
.L_36:
        /*0038*/ 	.byte	0x03, 0x50
        /*003a*/ 	.short	0x0000


	//----- nvinfo : EIATTR_MAXREG_COUNT
	.align		4
        /*003c*/ 	.byte	0x03, 0x1b
        /*003e*/ 	.short	0x00ff


	//----- nvinfo : EIATTR_MERCURY_ISA_VERSION
	.align		4
        /*0040*/ 	.byte	0x03, 0x5f
        /*0042*/ 	.short	0x0101


	//----- nvinfo : EIATTR_VRC_CTA_INIT_COUNT
	.align		4
        /*0044*/ 	.byte	0x02, 0x4a
	.zero		1
	.zero		1


	//----- nvinfo : EIATTR_EXIT_INSTR_OFFSETS
	.align		4
        /*0048*/ 	.byte	0x04, 0x1c
        /*004a*/ 	.short	(.L_38 - .L_37)


	//   ....[0]....
.L_37:
        /*004c*/ 	.word	0x00000070


	//   ....[1]....
        /*0050*/ 	.word	0x00000480


	//----- nvinfo : EIATTR_CRS_STACK_SIZE
	.align		4
.L_38:
        /*0054*/ 	.byte	0x04, 0x1e
        /*0056*/ 	.short	(.L_40 - .L_39)
.L_39:
        /*0058*/ 	.word	0x00000000


	//----- nvinfo : EIATTR_CBANK_PARAM_SIZE
	.align		4
.L_40:
        /*005c*/ 	.byte	0x03, 0x19
        /*005e*/ 	.short	0x0018


	//----- nvinfo : EIATTR_PARAM_CBANK
	.align		4
        /*0060*/ 	.byte	0x04, 0x0a
        /*0062*/ 	.short	(.L_42 - .L_41)
	.align		4
.L_41:
        /*0064*/ 	.word	index@(.nv.constant0._Z7kernelDiPfS_)
        /*0068*/ 	.short	0x0380
        /*006a*/ 	.short	0x0018


	//----- nvinfo : EIATTR_SW_WAR
	.align		4
.L_42:
        /*006c*/ 	.byte	0x04, 0x36
        /*006e*/ 	.short	(.L_44 - .L_43)
.L_43:
        /*0070*/ 	.word	0x00000008
.L_44:


//--------------------- .nv.info._Z7kernelCiPfS_  --------------------------
	.section	.nv.info._Z7kernelCiPfS_,"",@"SHT_CUDA_INFO"
	.sectionflags	@""
	.align	4


	//----- nvinfo : EIATTR_CUDA_API_VERSION
	.align		4
        /*0000*/ 	.byte	0x04, 0x37
        /*0002*/ 	.short	(.L_46 - .L_45)
.L_45:
        /*0004*/ 	.word	0x00000082


	//----- nvinfo : EIATTR_KPARAM_INFO
	.align		4
.L_46:
        /*0008*/ 	.byte	0x04, 0x17
        /*000a*/ 	.short	(.L_48 - .L_47)
.L_47:
        /*000c*/ 	.word	0x00000000
        /*0010*/ 	.short	0x0002
        /*0012*/ 	.short	0x0010
        /*0014*/ 	.byte	0x00, 0xf5, 0x21, 0x00


	//----- nvinfo : EIATTR_KPARAM_INFO
	.align		4
.L_48:
        /*0018*/ 	.byte	0x04, 0x17
        /*001a*/ 	.short	(.L_50 - .L_49)
.L_49:
        /*001c*/ 	.word	0x00000000
        /*0020*/ 	.short	0x0001
        /*0022*/ 	.short	0x0008
        /*0024*/ 	.byte	0x00, 0xf5, 0x21, 0x00


	//----- nvinfo : EIATTR_KPARAM_INFO
	.align		4
.L_50:
        /*0028*/ 	.byte	0x04, 0x17
        /*002a*/ 	.short	(.L_52 - .L_51)
.L_51:
        /*002c*/ 	.word	0x00000000
        /*0030*/ 	.short	0x0000
        /*0032*/ 	.short	0x0000
        /*0034*/ 	.byte	0x00, 0xf0, 0x11, 0x00


	//----- nvinfo : EIATTR_SPARSE_MMA_MASK
	.align		4
.L_52:
        /*0038*/ 	.byte	0x03, 0x50
        /*003a*/ 	.short	0x0000


	//----- nvinfo : EIATTR_MAXREG_COUNT
	.align		4
        /*003c*/ 	.byte	0x03, 0x1b
        /*003e*/ 	.short	0x00ff


	//----- nvinfo : EIATTR_MERCURY_ISA_VERSION
	.align		4
        /*0040*/ 	.byte	0x03, 0x5f
        /*0042*/ 	.short	0x0101


	//----- nvinfo : EIATTR_VRC_CTA_INIT_COUNT
	.align		4
        /*0044*/ 	.byte	0x02, 0x4a
	.zero		1
	.zero		1


	//----- nvinfo : EIATTR_EXIT_INSTR_OFFSETS
	.align		4
        /*0048*/ 	.byte	0x04, 0x1c
        /*004a*/ 	.short	(.L_54 - .L_53)


	//   ....[0]....
.L_53:
        /*004c*/ 	.word	0x00000070


	//   ....[1]....
        /*0050*/ 	.word	0x00000d70


	//----- nvinfo : EIATTR_CRS_STACK_SIZE
	.align		4
.L_54:
        /*0054*/ 	.byte	0x04, 0x1e
        /*0056*/ 	.short	(.L_56 - .L_55)
.L_55:
        /*0058*/ 	.word	0x00000000


	//----- nvinfo : EIATTR_CBANK_PARAM_SIZE
	.align		4
.L_56:
        /*005c*/ 	.byte	0x03, 0x19
        /*005e*/ 	.short	0x0018


	//----- nvinfo : EIATTR_PARAM_CBANK
	.align		4
        /*0060*/ 	.byte	0x04, 0x0a
        /*0062*/ 	.short	(.L_58 - .L_57)
	.align		4
.L_57:
        /*0064*/ 	.word	index@(.nv.constant0._Z7kernelCiPfS_)
        /*0068*/ 	.short	0x0380
        /*006a*/ 	.short	0x0018


	//----- nvinfo : EIATTR_SW_WAR
	.align		4
.L_58:
        /*006c*/ 	.byte	0x04, 0x36
        /*006e*/ 	.short	(.L_60 - .L_59)
.L_59:
        /*0070*/ 	.word	0x00000008
.L_60:


//--------------------- .nv.info._Z7kernelBiPfS_  --------------------------
	.section	.nv.info._Z7kernelBiPfS_,"",@"SHT_CUDA_INFO"
	.sectionflags	@""
	.align	4


	//----- nvinfo : EIATTR_CUDA_API_VERSION
	.align		4
        /*0000*/ 	.byte	0x04, 0x37
        /*0002*/ 	.short	(.L_62 - .L_61)
.L_61:
        /*0004*/ 	.word	0x00000082


	//----- nvinfo : EIATTR_KPARAM_INFO
	.align		4
.L_62:
        /*0008*/ 	.byte	0x04, 0x17
        /*000a*/ 	.short	(.L_64 - .L_63)
.L_63:
        /*000c*/ 	.word	0x00000000
        /*0010*/ 	.short	0x0002
        /*0012*/ 	.short	0x0010
        /*0014*/ 	.byte	0x00, 0xf5, 0x21, 0x00


	//----- nvinfo : EIATTR_KPARAM_INFO
	.align		4
.L_64:
        /*0018*/ 	.byte	0x04, 0x17
        /*001a*/ 	.short	(.L_66 - .L_65)
.L_65:
        /*001c*/ 	.word	0x00000000
        /*0020*/ 	.short	0x0001
        /*0022*/ 	.short	0x0008
        /*0024*/ 	.byte	0x00, 0xf5, 0x21, 0x00


	//----- nvinfo : EIATTR_KPARAM_INFO
	.align		4
.L_66:
        /*0028*/ 	.byte	0x04, 0x17
        /*002a*/ 	.short	(.L_68 - .L_67)
.L_67:
        /*002c*/ 	.word	0x00000000
        /*0030*/ 	.short	0x0000
        /*0032*/ 	.short	0x0000
        /*0034*/ 	.byte	0x00, 0xf0, 0x11, 0x00


	//----- nvinfo : EIATTR_SPARSE_MMA_MASK
	.align		4
.L_68:
        /*0038*/ 	.byte	0x03, 0x50
        /*003a*/ 	.short	0x0000


	//----- nvinfo : EIATTR_MAXREG_COUNT
	.align		4
        /*003c*/ 	.byte	0x03, 0x1b
        /*003e*/ 	.short	0x00ff


	//----- nvinfo : EIATTR_MERCURY_ISA_VERSION
	.align		4
        /*0040*/ 	.byte	0x03, 0x5f
        /*0042*/ 	.short	0x0101


	//----- nvinfo : EIATTR_VRC_CTA_INIT_COUNT
	.align		4
        /*0044*/ 	.byte	0x02, 0x4a
	.zero		1
	.zero		1


	//----- nvinfo : EIATTR_EXIT_INSTR_OFFSETS
	.align		4
        /*0048*/ 	.byte	0x04, 0x1c
        /*004a*/ 	.short	(.L_70 - .L_69)


	//   ....[0]....
.L_69:
        /*004c*/ 	.word	0x00000090


	//   ....[1]....
        /*0050*/ 	.word	0x00000390


	//   ....[2]....
        /*0054*/ 	.word	0x00000510


	//----- nvinfo : EIATTR_CRS_STACK_SIZE
	.align		4
.L_70:
        /*0058*/ 	.byte	0x04, 0x1e
        /*005a*/ 	.short	(.L_72 - .L_71)
.L_71:
        /*005c*/ 	.word	0x00000000


	//----- nvinfo : EIATTR_CBANK_PARAM_SIZE
	.align		4
.L_72:
        /*0060*/ 	.byte	0x03, 0x19
        /*0062*/ 	.short	0x0018


	//----- nvinfo : EIATTR_PARAM_CBANK
	.align		4
        /*0064*/ 	.byte	0x04, 0x0a
        /*0066*/ 	.short	(.L_74 - .L_73)
	.align		4
.L_73:
        /*0068*/ 	.word	index@(.nv.constant0._Z7kernelBiPfS_)
        /*006c*/ 	.short	0x0380
        /*006e*/ 	.short	0x0018


	//----- nvinfo : EIATTR_SW_WAR
	.align		4
.L_74:
        /*0070*/ 	.byte	0x04, 0x36
        /*0072*/ 	.short	(.L_76 - .L_75)
.L_75:
        /*0074*/ 	.word	0x00000008
.L_76:


//--------------------- .nv.info._Z7kernelAiPfS_  --------------------------
	.section	.nv.info._Z7kernelAiPfS_,"",@"SHT_CUDA_INFO"
	.sectionflags	@""
	.align	4


	//----- nvinfo : EIATTR_CUDA_API_VERSION
	.align		4
        /*0000*/ 	.byte	0x04, 0x37
        /*0002*/ 	.short	(.L_78 - .L_77)
.L_77:
        /*0004*/ 	.word	0x00000082


	//----- nvinfo : EIATTR_KPARAM_INFO
	.align		4
.L_78:
        /*0008*/ 	.byte	0x04, 0x17
        /*000a*/ 	.short	(.L_80 - .L_79)
.L_79:
        /*000c*/ 	.word	0x00000000
        /*0010*/ 	.short	0x0002
        /*0012*/ 	.short	0x0010
        /*0014*/ 	.byte	0x00, 0xf5, 0x21, 0x00


	//----- nvinfo : EIATTR_KPARAM_INFO
	.align		4
.L_80:
        /*0018*/ 	.byte	0x04, 0x17
        /*001a*/ 	.short	(.L_82 - .L_81)
.L_81:
        /*001c*/ 	.word	0x00000000
        /*0020*/ 	.short	0x0001
        /*0022*/ 	.short	0x0008
        /*0024*/ 	.byte	0x00, 0xf5, 0x21, 0x00


	//----- nvinfo : EIATTR_KPARAM_INFO
	.align		4
.L_82:
        /*0028*/ 	.byte	0x04, 0x17
        /*002a*/ 	.short	(.L_84 - .L_83)
.L_83:
        /*002c*/ 	.word	0x00000000
        /*0030*/ 	.short	0x0000
        /*0032*/ 	.short	0x0000
        /*0034*/ 	.byte	0x00, 0xf0, 0x11, 0x00


	//----- nvinfo : EIATTR_SPARSE_MMA_MASK
	.align		4
.L_84:
        /*0038*/ 	.byte	0x03, 0x50
        /*003a*/ 	.short	0x0000


	//----- nvinfo : EIATTR_MAXREG_COUNT
	.align		4
        /*003c*/ 	.byte	0x03, 0x1b
        /*003e*/ 	.short	0x00ff


	//----- nvinfo : EIATTR_MERCURY_ISA_VERSION
	.align		4
        /*0040*/ 	.byte	0x03, 0x5f
        /*0042*/ 	.short	0x0101


	//----- nvinfo : EIATTR_VRC_CTA_INIT_COUNT
	.align		4
        /*0044*/ 	.byte	0x02, 0x4a
	.zero		1
	.zero		1


	//----- nvinfo : EIATTR_EXIT_INSTR_OFFSETS
	.align		4
        /*0048*/ 	.byte	0x04, 0x1c
        /*004a*/ 	.short	(.L_86 - .L_85)


	//   ....[0]....
.L_85:
        /*004c*/ 	.word	0x00000090


	//   ....[1]....
        /*0050*/ 	.word	0x00000380


	//   ....[2]....
        /*0054*/ 	.word	0x00000560


	//----- nvinfo : EIATTR_CRS_STACK_SIZE
	.align		4
.L_86:
        /*0058*/ 	.byte	0x04, 0x1e
        /*005a*/ 	.short	(.L_88 - .L_87)
.L_87:
        /*005c*/ 	.word	0x00000000


	//----- nvinfo : EIATTR_CBANK_PARAM_SIZE
	.align		4
.L_88:
        /*0060*/ 	.byte	0x03, 0x19
        /*0062*/ 	.short	0x0018


	//----- nvinfo : EIATTR_PARAM_CBANK
	.align		4
        /*0064*/ 	.byte	0x04, 0x0a
        /*0066*/ 	.short	(.L_90 - .L_89)
	.align		4
.L_89:
        /*0068*/ 	.word	index@(.nv.constant0._Z7kernelAiPfS_)
        /*006c*/ 	.short	0x0380
        /*006e*/ 	.short	0x0018


	//----- nvinfo : EIATTR_SW_WAR
	.align		4
.L_90:
        /*0070*/ 	.byte	0x04, 0x36
        /*0072*/ 	.short	(.L_92 - .L_91)
.L_91:
        /*0074*/ 	.word	0x00000008
.L_92:


//--------------------- .nv.callgraph             --------------------------
	.section	.nv.callgraph,"",@"SHT_CUDA_CALLGRAPH"
	.align	4
	.sectionentsize	8
	.align		4
        /*0000*/ 	.word	0x00000000
	.align		4
        /*0004*/ 	.word	0xffffffff
	.align		4
        /*0008*/ 	.word	0x00000000
	.align		4
        /*000c*/ 	.word	0xfffffffe
	.align		4
        /*0010*/ 	.word	0x00000000
	.align		4
        /*0014*/ 	.word	0xfffffffd
	.align		4
        /*0018*/ 	.word	0x00000000
	.align		4
        /*001c*/ 	.word	0xfffffffc


//--------------------- .nv.constant4             --------------------------
	.section	.nv.constant4,"a",@progbits
	.align	8
	.align		8
.nv.constant4:
        /*0000*/ 	.dword	__cudart_i2opi_f


//--------------------- .text._Z7kernelDiPfS_     --------------------------
	.section	.text._Z7kernelDiPfS_,"ax",@progbits
	.align	128
        .global         _Z7kernelDiPfS_
        .type           _Z7kernelDiPfS_,@function
        .size           _Z7kernelDiPfS_,(.L_x_45 - _Z7kernelDiPfS_)
        .other          _Z7kernelDiPfS_,@"STO_CUDA_ENTRY STV_DEFAULT"
_Z7kernelDiPfS_:
.text._Z7kernelDiPfS_:
[----:B------:R-:W-:Y:S01]  /*0000*/  LDC R1, c[0x0][0x37c] ;  /* 0x0000df00ff017b82 */ /* 0x000fe20000000800 */
[----:B------:R-:W0:Y:S07]  /*0010*/  S2R R11, SR_TID.X ;  /* 0x00000000000b7919 */ /* 0x000e2e0000002100 */
[----:B------:R-:W0:Y:S01]  /*0020*/  S2UR UR4, SR_CTAID.X ;  /* 0x00000000000479c3 */ /* 0x000e220000002500 */
[----:B------:R-:W1:Y:S07]  /*0030*/  LDCU UR5, c[0x0][0x380] ;  /* 0x00007000ff0577ac */ /* 0x000e6e0008000800 */
[----:B------:R-:W0:Y:S02]  /*0040*/  LDC R2, c[0x0][0x360] ;  /* 0x0000d800ff027b82 */ /* 0x000e240000000800 */
[----:B0-----:R-:W-:-:S05]  /*0050*/  IMAD R11, R2, UR4, R11 ;  /* 0x00000004020b7c24 */ /* 0x001fca000f8e020b */
[----:B-1----:R-:W-:-:S13]  /*0060*/  ISETP.GE.AND P0, PT, R11, UR5, PT ;  /* 0x000000050b007c0c */ /* 0x002fda000bf06270 */
[----:B------:R-:W-:Y:S05]  /*0070*/  @P0 EXIT ;  /* 0x000000000000094d */ /* 0x000fea0003800000 */
[----:B------:R-:W0:Y:S01]  /*0080*/  LDC.64 R4, c[0x0][0x388] ;  /* 0x0000e200ff047b82 */ /* 0x000e220000000a00 */
[----:B------:R-:W1:Y:S01]  /*0090*/  LDCU UR4, c[0x0][0x370] ;  /* 0x00006e00ff0477ac */ /* 0x000e620008000800 */
[----:B------:R-:W2:Y:S06]  /*00a0*/  LDCU.64 UR6, c[0x0][0x358] ;  /* 0x00006b00ff0677ac */ /* 0x000eac0008000a00 */
[----:B------:R-:W3:Y:S01]  /*00b0*/  LDC.64 R6, c[0x0][0x390] ;  /* 0x0000e400ff067b82 */ /* 0x000ee20000000a00 */
[----:B------:R-:W4:Y:S01]  /*00c0*/  LDCU UR5, c[0x0][0x380] ;  /* 0x00007000ff0577ac */ /* 0x000f220008000800 */
[----:B-1----:R-:W-:-:S07]  /*00d0*/  IMAD R2, R2, UR4, RZ ;  /* 0x0000000402027c24 */ /* 0x002fce000f8e02ff */
.L_x_2:
[----:B-1-3--:R-:W-:-:S05]  /*00e0*/  IMAD.WIDE R8, R11, 0x4, R6 ;  /* 0x000000040b087825 */ /* 0x00afca00078e0206 */
[----:B--2---:R-:W2:Y:S01]  /*00f0*/  LDG.E R3, desc[UR6][R8.64] ;  /* 0x0000000608037981 */ /* 0x004ea2000c1e1900 */
[----:B0-----:R-:W-:-:S05]  /*0100*/  IMAD.WIDE R12, R11, 0x4, R4 ;  /* 0x000000040b0c7825 */ /* 0x001fca00078e0204 */
[----:B------:R-:W3:Y:S01]  /*0110*/  LDG.E R0, desc[UR6][R12.64] ;  /* 0x000000060c007981 */ /* 0x000ee2000c1e1900 */
[----:B------:R-:W-:Y:S01]  /*0120*/  IMAD.MOV.U32 R10, RZ, RZ, 0x3bbb989d ;  /* 0x3bbb989dff0a7424 */ /* 0x000fe200078e00ff */
[----:B------:R-:W-:Y:S01]  /*0130*/  BSSY.RECONVERGENT B0, `(.L_x_0) ;  /* 0x0000015000007945 */ /* 0x000fe20003800200 */
[----:B------:R-:W-:Y:S02]  /*0140*/  IMAD.MOV.U32 R15, RZ, RZ, 0x437c0000 ;  /* 0x437c0000ff0f7424 */ /* 0x000fe400078e00ff */
[----:B--2---:R-:W-:-:S04]  /*0150*/  FFMA.SAT R10, R3, R10, 0.5 ;  /* 0x3f000000030a7423 */ /* 0x004fc8000000200a */
[----:B------:R-:W-:-:S04]  /*0160*/  FFMA.RM R10, R10, R15, 12582913 ;  /* 0x4b4000010a0a7423 */ /* 0x000fc8000000400f */
[C---:B------:R-:W-:Y:S01]  /*0170*/  FADD R14, R10.reuse, -12583039 ;  /* 0xcb40007f0a0e7421 */ /* 0x040fe20000000000 */
[----:B------:R-:W-:-:S03]  /*0180*/  IMAD.SHL.U32 R10, R10, 0x800000, RZ ;  /* 0x008000000a0a7824 */ /* 0x000fc600078e00ff */
[----:B------:R-:W-:-:S04]  /*0190*/  FFMA R14, R3, 1.4426950216293334961, -R14 ;  /* 0x3fb8aa3b030e7823 */ /* 0x000fc8000000080e */
[----:B------:R-:W-:-:S04]  /*01a0*/  FFMA R14, R3, 1.925963033500011079e-08, R14 ;  /* 0x32a57060030e7823 */ /* 0x000fc8000000000e */
[----:B------:R-:W0:Y:S02]  /*01b0*/  MUFU.EX2 R3, R14 ;  /* 0x0000000e00037308 */ /* 0x000e240000000800 */
[----:B0-----:R-:W-:-:S06]  /*01c0*/  FMUL R15, R10, R3 ;  /* 0x000000030a0f7220 */ /* 0x001fcc0000400000 */
[----:B------:R-:W0:Y:S08]  /*01d0*/  MUFU.RCP R3, R15 ;  /* 0x0000000f00037308 */ /* 0x000e300000001000 */
[----:B---3--:R-:W1:Y:S01]  /*01e0*/  FCHK P0, R0, R15 ;  /* 0x0000000f00007302 */ /* 0x008e620000000000 */
[----:B0-----:R-:W-:-:S04]  /*01f0*/  FFMA R10, -R15, R3, 1 ;  /* 0x3f8000000f0a7423 */ /* 0x001fc80000000103 */
[----:B------:R-:W-:-:S04]  /*0200*/  FFMA R3, R3, R10, R3 ;  /* 0x0000000a03037223 */ /* 0x000fc80000000003 */
[----:B------:R-:W-:-:S04]  /*0210*/  FFMA R10, R0, R3, RZ ;  /* 0x00000003000a7223 */ /* 0x000fc800000000ff */
[----:B------:R-:W-:-:S04]  /*0220*/  FFMA R12, -R15, R10, R0 ;  /* 0x0000000a0f0c7223 */ /* 0x000fc80000000100 */
[----:B------:R-:W-:Y:S01]  /*0230*/  FFMA R3, R3, R12, R10 ;  /* 0x0000000c03037223 */ /* 0x000fe2000000000a */
[----:B-1----:R-:W-:Y:S06]  /*0240*/  @!P0 BRA `(.L_x_1) ;  /* 0x00000000000c8947 */ /* 0x002fec0003800000 */
[----:B------:R-:W-:-:S07]  /*0250*/  MOV R10, 0x270 ;  /* 0x00000270000a7802 */ /* 0x000fce0000000f00 */
[----:B----4-:R-:W-:Y:S05]  /*0260*/  CALL.REL.NOINC `($__internal_0_$__cuda_sm3x_div_rn_noftz_f32_slowpath) ;  /* 0x0000000000887944 */ /* 0x010fea0003c00000 */
[----:B------:R-:W-:-:S07]  /*0270*/  MOV R3, R0 ;  /* 0x0000000000037202 */ /* 0x000fce0000000f00 */
.L_x_1:
[----:B----4-:R-:W-:Y:S05]  /*0280*/  BSYNC.RECONVERGENT B0 ;  /* 0x0000000000007941 */ /* 0x010fea0003800200 */
.L_x_0:
[----:B------:R-:W-:Y:S01]  /*0290*/  IMAD.MOV.U32 R12, RZ, RZ, R3 ;  /* 0x000000ffff0c7224 */ /* 0x000fe200078e0003 */
[----:B------:R-:W-:Y:S01]  /*02a0*/  IADD3 R11, PT, PT, R2, R11, RZ ;  /* 0x0000000b020b7210 */ /* 0x000fe20007ffe0ff */
[----:B------:R-:W-:-:S03]  /*02b0*/  IMAD.MOV.U32 R13, RZ, RZ, 0x3e055027 ;  /* 0x3e055027ff0d7424 */ /* 0x000fc600078e00ff */
[----:B------:R-:W-:-:S13]  /*02c0*/  FSETP.GEU.AND P0, PT, R12, 1.175494350822287508e-38, PT ;  /* 0x008000000c00780b */ /* 0x000fda0003f0e000 */
[----:B------:R-:W-:-:S04]  /*02d0*/  @!P0 FMUL R12, R12, 8388608 ;  /* 0x4b0000000c0c8820 */ /* 0x000fc80000400000 */
[----:B------:R-:W-:-:S05]  /*02e0*/  VIADD R0, R12, 0xc0d55555 ;  /* 0xc0d555550c007836 */ /* 0x000fca0000000000 */
[----:B------:R-:W-:-:S04]  /*02f0*/  LOP3.LUT R3, R0, 0xff800000, RZ, 0xc0, !PT ;  /* 0xff80000000037812 */ /* 0x000fc800078ec0ff */
[-C--:B------:R-:W-:Y:S02]  /*0300*/  IADD3 R0, PT, PT, R12, -R3.reuse, RZ ;  /* 0x800000030c007210 */ /* 0x080fe40007ffe0ff */
[----:B------:R-:W-:-:S03]  /*0310*/  I2FP.F32.S32 R3, R3 ;  /* 0x0000000300037245 */ /* 0x000fc60000201400 */
[----:B------:R-:W-:Y:S01]  /*0320*/  FADD R10, R0, -1 ;  /* 0xbf800000000a7421 */ /* 0x000fe20000000000 */
[----:B------:R-:W-:Y:S02]  /*0330*/  FSEL R0, RZ, -23, P0 ;  /* 0xc1b80000ff007808 */ /* 0x000fe40000000000 */
[----:B------:R-:W-:Y:S01]  /*0340*/  ISETP.GT.U32.AND P0, PT, R12, 0x7f7fffff, PT ;  /* 0x7f7fffff0c00780c */ /* 0x000fe20003f04070 */
[C---:B------:R-:W-:Y:S02]  /*0350*/  FFMA R13, R10.reuse, -R13, 0.14084610342979431152 ;  /* 0x3e1039f60a0d7423 */ /* 0x040fe4000000080d */
[----:B------:R-:W-:Y:S01]  /*0360*/  FFMA R0, R3, 1.1920928955078125e-07, R0 ;  /* 0x3400000003007823 */ /* 0x000fe20000000000 */
[----:B------:R-:W-:Y:S02]  /*0370*/  IMAD.MOV.U32 R3, RZ, RZ, 0x7f800000 ;  /* 0x7f800000ff037424 */ /* 0x000fe400078e00ff */
[----:B------:R-:W-:-:S04]  /*0380*/  FFMA R13, R10, R13, -0.12148627638816833496 ;  /* 0xbdf8cdcc0a0d7423 */ /* 0x000fc8000000000d */
[----:B------:R-:W-:-:S04]  /*0390*/  FFMA R13, R10, R13, 0.13980610668659210205 ;  /* 0x3e0f29550a0d7423 */ /* 0x000fc8000000000d */
[----:B------:R-:W-:-:S04]  /*03a0*/  FFMA R13, R10, R13, -0.16684235632419586182 ;  /* 0xbe2ad8b90a0d7423 */ /* 0x000fc8000000000d */
[----:B------:R-:W-:-:S04]  /*03b0*/  FFMA R13, R10, R13, 0.20012299716472625732 ;  /* 0x3e4ced0b0a0d7423 */ /* 0x000fc8000000000d */
[----:B------:R-:W-:-:S04]  /*03c0*/  FFMA R13, R10, R13, -0.24999669194221496582 ;  /* 0xbe7fff220a0d7423 */ /* 0x000fc8000000000d */
[----:B------:R-:W-:-:S04]  /*03d0*/  FFMA R13, R10, R13, 0.33333182334899902344 ;  /* 0x3eaaaa780a0d7423 */ /* 0x000fc8000000000d */
[----:B------:R-:W-:-:S04]  /*03e0*/  FFMA R13, R10, R13, -0.5 ;  /* 0xbf0000000a0d7423 */ /* 0x000fc8000000000d */
[----:B------:R-:W-:-:S04]  /*03f0*/  FMUL R13, R10, R13 ;  /* 0x0000000d0a0d7220 */ /* 0x000fc80000400000 */
[----:B------:R-:W-:-:S04]  /*0400*/  FFMA R13, R10, R13, R10 ;  /* 0x0000000d0a0d7223 */ /* 0x000fc8000000000a */
[----:B------:R-:W-:Y:S01]  /*0410*/  FFMA R0, R0, 0.69314718246459960938, R13 ;  /* 0x3f31721800007823 */ /* 0x000fe2000000000d */
[C---:B------:R-:W-:Y:S01]  /*0420*/  @P0 FFMA R0, R12.reuse, R3, +INF ;  /* 0x7f8000000c000423 */ /* 0x040fe20000000003 */
[----:B------:R-:W-:-:S04]  /*0430*/  FSETP.NEU.AND P0, PT, R12, RZ, PT ;  /* 0x000000ff0c00720b */ /* 0x000fc80003f0d000 */
[----:B------:R-:W-:Y:S02]  /*0440*/  FSEL R3, R0, -INF , P0 ;  /* 0xff80000000037808 */ /* 0x000fe40000000000 */
[----:B------:R-:W-:-:S03]  /*0450*/  ISETP.GE.AND P0, PT, R11, UR5, PT ;  /* 0x000000050b007c0c */ /* 0x000fc6000bf06270 */
[----:B------:R1:W-:Y:S10]  /*0460*/  STG.E desc[UR6][R8.64], R3 ;  /* 0x0000000308007986 */ /* 0x0003f4000c101906 */
[----:B------:R-:W-:Y:S05]  /*0470*/  @!P0 BRA `(.L_x_2) ;  /* 0xfffffffc00188947 */ /* 0x000fea000383ffff */
[----:B------:R-:W-:Y:S05]  /*0480*/  EXIT ;  /* 0x000000000000794d */ /* 0x000fea0003800000 */
        .weak           $__internal_0_$__cuda_sm3x_div_rn_noftz_f32_slowpath
        .type           $__internal_0_$__cuda_sm3x_div_rn_noftz_f32_slowpath,@function
        .size           $__internal_0_$__cuda_sm3x_div_rn_noftz_f32_slowpath,(.L_x_45 - $__internal_0_$__cuda_sm3x_div_rn_noftz_f32_slowpath)
$__internal_0_$__cuda_sm3x_div_rn_noftz_f32_slowpath:
[----:B------:R-:W-:Y:S01]  /*0490*/  SHF.R.U32.HI R13, RZ, 0x17, R15 ;  /* 0x00000017ff0d7819 */ /* 0x000fe2000001160f */
[----:B------:R-:W-:Y:S01]  /*04a0*/  BSSY.RECONVERGENT B1, `(.L_x_3) ;  /* 0x0000064000017945 */ /* 0x000fe20003800200 */
[----:B------:R-:W-:Y:S02]  /*04b0*/  SHF.R.U32.HI R3, RZ, 0x17, R0 ;  /* 0x00000017ff037819 */ /* 0x000fe40000011600 */
[----:B------:R-:W-:Y:S02]  /*04c0*/  LOP3.LUT R13, R13, 0xff, RZ, 0xc0, !PT ;  /* 0x000000ff0d0d7812 */ /* 0x000fe400078ec0ff */
[----:B------:R-:W-:Y:S02]  /*04d0*/  LOP3.LUT R18, R3, 0xff, RZ, 0xc0, !PT ;  /* 0x000000ff03127812 */ /* 0x000fe400078ec0ff */
[----:B------:R-:W-:Y:S01]  /*04e0*/  MOV R14, R0 ;  /* 0x00000000000e7202 */ /* 0x000fe20000000f00 */
[----:B------:R-:W-:Y:S02]  /*04f0*/  VIADD R17, R13, 0xffffffff ;  /* 0xffffffff0d117836 */ /* 0x000fe40000000000 */
[----:B------:R-:W-:-:S03]  /*0500*/  VIADD R16, R18, 0xffffffff ;  /* 0xffffffff12107836 */ /* 0x000fc60000000000 */
[----:B------:R-:W-:-:S04]  /*0510*/  ISETP.GT.U32.AND P0, PT, R17, 0xfd, PT ;  /* 0x000000fd1100780c */ /* 0x000fc80003f04070 */
[----:B------:R-:W-:-:S13]  /*0520*/  ISETP.GT.U32.OR P0, PT, R16, 0xfd, P0 ;  /* 0x000000fd1000780c */ /* 0x000fda0000704470 */
[----:B------:R-:W-:Y:S01]  /*0530*/  @!P0 IMAD.MOV.U32 R12, RZ, RZ, RZ ;  /* 0x000000ffff0c8224 */ /* 0x000fe200078e00ff */
[----:B------:R-:W-:Y:S06]  /*0540*/  @!P0 BRA `(.L_x_4) ;  /* 0x0000000000608947 */ /* 0x000fec0003800000 */
[----:B------:R-:W-:Y:S01]  /*0550*/  FSETP.GTU.FTZ.AND P0, PT, |R0|, +INF , PT ;  /* 0x7f8000000000780b */ /* 0x000fe20003f1c200 */
[----:B------:R-:W-:Y:S01]  /*0560*/  IMAD.MOV.U32 R3, RZ, RZ, R15 ;  /* 0x000000ffff037224 */ /* 0x000fe200078e000f */
[----:B------:R-:W-:-:S04]  /*0570*/  FSETP.GTU.FTZ.AND P1, PT, |R15|, +INF , PT ;  /* 0x7f8000000f00780b */ /* 0x000fc80003f3c200 */
[----:B------:R-:W-:-:S13]  /*0580*/  PLOP3.LUT P0, PT, P0, P1, PT, 0xf8, 0x8f ;  /* 0x00000000008f781c */ /* 0x000fda0000703f70 */
[----:B------:R-:W-:Y:S05]  /*0590*/  @P0 BRA `(.L_x_5) ;  /* 0x00000004004c0947 */ /* 0x000fea0003800000 */
[----:B------:R-:W-:-:S13]  /*05a0*/  LOP3.LUT P0, RZ, R15, 0x7fffffff, R14, 0xc8, !PT ;  /* 0x7fffffff0fff7812 */ /* 0x000fda000780c80e */
[----:B------:R-:W-:Y:S05]  /*05b0*/  @!P0 BRA `(.L_x_6) ;  /* 0x00000004003c8947 */ /* 0x000fea0003800000 */
[C---:B------:R-:W-:Y:S02]  /*05c0*/  FSETP.NEU.FTZ.AND P2, PT, |R0|.reuse, +INF , PT ;  /* 0x7f8000000000780b */ /* 0x040fe40003f5d200 */
[----:B------:R-:W-:Y:S02]  /*05d0*/  FSETP.NEU.FTZ.AND P1, PT, |R3|, +INF , PT ;  /* 0x7f8000000300780b */ /* 0x000fe40003f3d200 */
[----:B------:R-:W-:-:S11]  /*05e0*/  FSETP.NEU.FTZ.AND P0, PT, |R0|, +INF , PT ;  /* 0x7f8000000000780b */ /* 0x000fd60003f1d200 */
[----:B------:R-:W-:Y:S05]  /*05f0*/  @!P1 BRA !P2, `(.L_x_6) ;  /* 0x00000004002c9947 */ /* 0x000fea0005000000 */
[----:B------:R-:W-:-:S04]  /*0600*/  LOP3.LUT P2, RZ, R14, 0x7fffffff, RZ, 0xc0, !PT ;  /* 0x7fffffff0eff7812 */ /* 0x000fc8000784c0ff */
[----:B------:R-:W-:-:S13]  /*0610*/  PLOP3.LUT P1, PT, P1, P2, PT, 0x2f, 0xf2 ;  /* 0x0000000000f2781c */ /* 0x000fda0000f24577 */
[----:B------:R-:W-:Y:S05]  /*0620*/  @P1 BRA `(.L_x_7) ;  /* 0x0000000400181947 */ /* 0x000fea0003800000 */
[----:B------:R-:W-:-:S04]  /*0630*/  LOP3.LUT P1, RZ, R15, 0x7fffffff, RZ, 0xc0, !PT ;  /* 0x7fffffff0fff7812 */ /* 0x000fc8000782c0ff */
[----:B------:R-:W-:-:S13]  /*0640*/  PLOP3.LUT P0, PT, P0, P1, PT, 0x2f, 0xf2 ;  /* 0x0000000000f2781c */ /* 0x000fda0000702577 */
[----:B------:R-:W-:Y:S05]  /*0650*/  @P0 BRA `(.L_x_8) ;  /* 0x0000000400000947 */ /* 0x000fea0003800000 */
[----:B------:R-:W-:Y:S02]  /*0660*/  ISETP.GE.AND P0, PT, R16, RZ, PT ;  /* 0x000000ff1000720c */ /* 0x000fe40003f06270 */
[----:B------:R-:W-:-:S11]  /*0670*/  ISETP.GE.AND P1, PT, R17, RZ, PT ;  /* 0x000000ff1100720c */ /* 0x000fd60003f26270 */
[----:B------:R-:W-:Y:S01]  /*0680*/  @P0 MOV R12, RZ ;  /* 0x000000ff000c0202 */ /* 0x000fe20000000f00 */
[----:B------:R-:W-:Y:S02]  /*0690*/  @!P0 IMAD.MOV.U32 R12, RZ, RZ, -0x40 ;  /* 0xffffffc0ff0c8424 */ /* 0x000fe400078e00ff */
[----:B------:R-:W-:Y:S01]  /*06a0*/  @!P0 FFMA R14, R0, 1.84467440737095516160e+19, RZ ;  /* 0x5f800000000e8823 */ /* 0x000fe200000000ff */
[----:B------:R-:W-:Y:S01]  /*06b0*/  @!P1 FFMA R15, R3, 1.84467440737095516160e+19, RZ ;  /* 0x5f800000030f9823 */ /* 0x000fe200000000ff */
[----:B------:R-:W-:-:S07]  /*06c0*/  @!P1 VIADD R12, R12, 0x40 ;  /* 0x000000400c0c9836 */ /* 0x000fce0000000000 */
.L_x_4:
[----:B------:R-:W-:Y:S01]  /*06d0*/  LEA R0, R13, 0xc0800000, 0x17 ;  /* 0xc08000000d007811 */ /* 0x000fe200078eb8ff */
[----:B------:R-:W-:Y:S01]  /*06e0*/  VIADD R3, R18, 0xffffff81 ;  /* 0xffffff8112037836 */ /* 0x000fe20000000000 */
[----:B------:R-:W-:Y:S02]  /*06f0*/  BSSY.RECONVERGENT B2, `(.L_x_9) ;  /* 0x0000035000027945 */ /* 0x000fe40003800200 */
[----:B------:R-:W-:Y:S01]  /*0700*/  IADD3 R15, PT, PT, -R0, R15, RZ ;  /* 0x0000000f000f7210 */ /* 0x000fe20007ffe1ff */
[C---:B------:R-:W-:Y:S01]  /*0710*/  IMAD R0, R3.reuse, -0x800000, R14 ;  /* 0xff80000003007824 */ /* 0x040fe200078e020e */
[----:B------:R-:W-:Y:S02]  /*0720*/  IADD3 R13, PT, PT, R3, 0x7f, -R13 ;  /* 0x0000007f030d7810 */ /* 0x000fe40007ffe80d */
[----:B------:R-:W0:Y:S01]  /*0730*/  MUFU.RCP R16, R15 ;  /* 0x0000000f00107308 */ /* 0x000e220000001000 */
[----:B------:R-:W-:Y:S02]  /*0740*/  FADD.FTZ R17, -R15, -RZ ;  /* 0x800000ff0f117221 */ /* 0x000fe40000010100 */
[----:B------:R-:W-:-:S02]  /*0750*/  IMAD.IADD R13, R13, 0x1, R12 ;  /* 0x000000010d0d7824 */ /* 0x000fc400078e020c */
[----:B0-----:R-:W-:-:S04]  /*0760*/  FFMA R19, R16, R17, 1 ;  /* 0x3f80000010137423 */ /* 0x001fc80000000011 */
[----:B------:R-:W-:-:S04]  /*0770*/  FFMA R21, R16, R19, R16 ;  /* 0x0000001310157223 */ /* 0x000fc80000000010 */
[----:B------:R-:W-:-:S04]  /*0780*/  FFMA R14, R0, R21, RZ ;  /* 0x00000015000e7223 */ /* 0x000fc800000000ff */
[----:B------:R-:W-:-:S04]  /*0790*/  FFMA R19, R17, R14, R0 ;  /* 0x0000000e11137223 */ /* 0x000fc80000000000 */
[----:B------:R-:W-:-:S04]  /*07a0*/  FFMA R14, R21, R19, R14 ;  /* 0x00000013150e7223 */ /* 0x000fc8000000000e */
[----:B------:R-:W-:-:S04]  /*07b0*/  FFMA R17, R17, R14, R0 ;  /* 0x0000000e11117223 */ /* 0x000fc80000000000 */
[----:B------:R-:W-:-:S05]  /*07c0*/  FFMA R0, R21, R17, R14 ;  /* 0x0000001115007223 */ /* 0x000fca000000000e */
[----:B------:R-:W-:-:S04]  /*07d0*/  SHF.R.U32.HI R3, RZ, 0x17, R0 ;  /* 0x00000017ff037819 */ /* 0x000fc80000011600 */
[----:B------:R-:W-:-:S04]  /*07e0*/  LOP3.LUT R3, R3, 0xff, RZ, 0xc0, !PT ;  /* 0x000000ff03037812 */ /* 0x000fc800078ec0ff */
[----:B------:R-:W-:-:S05]  /*07f0*/  IADD3 R15, PT, PT, R3, R13, RZ ;  /* 0x0000000d030f7210 */ /* 0x000fca0007ffe0ff */
[----:B------:R-:W-:-:S05]  /*0800*/  VIADD R3, R15, 0xffffffff ;  /* 0xffffffff0f037836 */ /* 0x000fca0000000000 */
[----:B------:R-:W-:-:S13]  /*0810*/  ISETP.GE.U32.AND P0, PT, R3, 0xfe, PT ;  /* 0x000000fe0300780c */ /* 0x000fda0003f06070 */
[----:B------:R-:W-:Y:S05]  /*0820*/  @!P0 BRA `(.L_x_10) ;  /* 0x0000000000808947 */ /* 0x000fea0003800000 */
[----:B------:R-:W-:-:S13]  /*0830*/  ISETP.GT.AND P0, PT, R15, 0xfe, PT ;  /* 0x000000fe0f00780c */ /* 0x000fda0003f04270 */
[----:B------:R-:W-:Y:S05]  /*0840*/  @P0 BRA `(.L_x_11) ;  /* 0x00000000006c0947 */ /* 0x000fea0003800000 */
[----:B------:R-:W-:-:S13]  /*0850*/  ISETP.GE.AND P0, PT, R15, 0x1, PT ;  /* 0x000000010f00780c */ /* 0x000fda0003f06270 */
[----:B------:R-:W-:Y:S05]  /*0860*/  @P0 BRA `(.L_x_12) ;  /* 0x0000000000740947 */ /* 0x000fea0003800000 */
[----:B------:R-:W-:Y:S02]  /*0870*/  ISETP.GE.AND P0, PT, R15, -0x18, PT ;  /* 0xffffffe80f00780c */ /* 0x000fe40003f06270 */
[----:B------:R-:W-:-:S11]  /*0880*/  LOP3.LUT R0, R0, 0x80000000, RZ, 0xc0, !PT ;  /* 0x8000000000007812 */ /* 0x000fd600078ec0ff */
[----:B------:R-:W-:Y:S05]  /*0890*/  @!P0 BRA `(.L_x_12) ;  /* 0x0000000000688947 */ /* 0x000fea0003800000 */
[CCC-:B------:R-:W-:Y:S01]  /*08a0*/  FFMA.RZ R3, R21.reuse, R17.reuse, R14.reuse ;  /* 0x0000001115037223 */ /* 0x1c0fe2000000c00e */
[-CC-:B------:R-:W-:Y:S01]  /*08b0*/  FFMA.RM R12, R21, R17.reuse, R14.reuse ;  /* 0x00000011150c7223 */ /* 0x180fe2000000400e */
[C---:B------:R-:W-:Y:S02]  /*08c0*/  ISETP.NE.AND P2, PT, R15.reuse, RZ, PT ;  /* 0x000000ff0f00720c */ /* 0x040fe40003f45270 */
[----:B------:R-:W-:Y:S02]  /*08d0*/  ISETP.NE.AND P1, PT, R15, RZ, PT ;  /* 0x000000ff0f00720c */ /* 0x000fe40003f25270 */
[----:B------:R-:W-:Y:S01]  /*08e0*/  LOP3.LUT R13, R3, 0x7fffff, RZ, 0xc0, !PT ;  /* 0x007fffff030d7812 */ /* 0x000fe200078ec0ff */
[----:B------:R-:W-:Y:S01]  /*08f0*/  FFMA.RP R3, R21, R17, R14 ;  /* 0x0000001115037223 */ /* 0x000fe2000000800e */
[C---:B------:R-:W-:Y:S01]  /*0900*/  VIADD R14, R15.reuse, 0x20 ;  /* 0x000000200f0e7836 */ /* 0x040fe20000000000 */
[----:B------:R-:W-:Y:S02]  /*0910*/  IADD3 R15, PT, PT, -R15, RZ, RZ ;  /* 0x000000ff0f0f7210 */ /* 0x000fe40007ffe1ff */
[----:B------:R-:W-:-:S02]  /*0920*/  LOP3.LUT R13, R13, 0x800000, RZ, 0xfc, !PT ;  /* 0x008000000d0d7812 */ /* 0x000fc400078efcff */
[----:B------:R-:W-:Y:S02]  /*0930*/  FSETP.NEU.FTZ.AND P0, PT, R3, R12, PT ;  /* 0x0000000c0300720b */ /* 0x000fe40003f1d000 */
[----:B------:R-:W-:Y:S02]  /*0940*/  SHF.L.U32 R14, R13, R14, RZ ;  /* 0x0000000e0d0e7219 */ /* 0x000fe400000006ff */
[----:B------:R-:W-:Y:S02]  /*0950*/  SEL R12, R15, RZ, P2 ;  /* 0x000000ff0f0c7207 */ /* 0x000fe40001000000 */
[----:B------:R-:W-:Y:S02]  /*0960*/  ISETP.NE.AND P1, PT, R14, RZ, P1 ;  /* 0x000000ff0e00720c */ /* 0x000fe40000f25270 */
[----:B------:R-:W-:Y:S02]  /*0970*/  SHF.R.U32.HI R12, RZ, R12, R13 ;  /* 0x0000000cff0c7219 */ /* 0x000fe4000001160d */
[----:B------:R-:W-:-:S02]  /*0980*/  PLOP3.LUT P0, PT, P0, P1, PT, 0xf8, 0x8f ;  /* 0x00000000008f781c */ /* 0x000fc40000703f70 */
[----:B------:R-:W-:Y:S02]  /*0990*/  SHF.R.U32.HI R14, RZ, 0x1, R12 ;  /* 0x00000001ff0e7819 */ /* 0x000fe4000001160c */
[----:B------:R-:W-:-:S04]  /*09a0*/  SEL R3, RZ, 0x1, !P0 ;  /* 0x00000001ff037807 */ /* 0x000fc80004000000 */
[----:B------:R-:W-:-:S04]  /*09b0*/  LOP3.LUT R3, R3, 0x1, R14, 0xf8, !PT ;  /* 0x0000000103037812 */ /* 0x000fc800078ef80e */
[----:B------:R-:W-:-:S05]  /*09c0*/  LOP3.LUT R3, R3, R12, RZ, 0xc0, !PT ;  /* 0x0000000c03037212 */ /* 0x000fca00078ec0ff */
[----:B------:R-:W-:-:S05]  /*09d0*/  IMAD.IADD R3, R14, 0x1, R3 ;  /* 0x000000010e037824 */ /* 0x000fca00078e0203 */
[----:B------:R-:W-:Y:S01]  /*09e0*/  LOP3.LUT R0, R3, R0, RZ, 0xfc, !PT ;  /* 0x0000000003007212 */ /* 0x000fe200078efcff */
[----:B------:R-:W-:Y:S06]  /*09f0*/  BRA `(.L_x_12) ;  /* 0x0000000000107947 */ /* 0x000fec0003800000 */
.L_x_11:
[----:B------:R-:W-:-:S04]  /*0a00*/  LOP3.LUT R0, R0, 0x80000000, RZ, 0xc0, !PT ;  /* 0x8000000000007812 */ /* 0x000fc800078ec0ff */
[----:B------:R-:W-:Y:S01]  /*0a10*/  LOP3.LUT R0, R0, 0x7f800000, RZ, 0xfc, !PT ;  /* 0x7f80000000007812 */ /* 0x000fe200078efcff */
[----:B------:R-:W-:Y:S06]  /*0a20*/  BRA `(.L_x_12) ;  /* 0x0000000000047947 */ /* 0x000fec0003800000 */
.L_x_10:
[----:B------:R-:W-:-:S07]  /*0a30*/  IMAD R0, R13, 0x800000, R0 ;  /* 0x008000000d007824 */ /* 0x000fce00078e0200 */
.L_x_12:
[----:B------:R-:W-:Y:S05]  /*0a40*/  BSYNC.RECONVERGENT B2 ;  /* 0x0000000000027941 */ /* 0x000fea0003800200 */
.L_x_9:
[----:B------:R-:W-:Y:S05]  /*0a50*/  BRA `(.L_x_13) ;  /* 0x0000000000207947 */ /* 0x000fea0003800000 */
.L_x_8:
[----:B------:R-:W-:-:S04]  /*0a60*/  LOP3.LUT R0, R15, 0x80000000, R14, 0x48, !PT ;  /* 0x800000000f007812 */ /* 0x000fc800078e480e */
[----:B------:R-:W-:Y:S01]  /*0a70*/  LOP3.LUT R0, R0, 0x7f800000, RZ, 0xfc, !PT ;  /* 0x7f80000000007812 */ /* 0x000fe200078efcff */
[----:B------:R-:W-:Y:S06]  /*0a80*/  BRA `(.L_x_13) ;  /* 0x0000000000147947 */ /* 0x000fec0003800000 */
.L_x_7:
[----:B------:R-:W-:Y:S01]  /*0a90*/  LOP3.LUT R0, R15, 0x80000000, R14, 0x48, !PT ;  /* 0x800000000f007812 */ /* 0x000fe200078e480e */
[----:B------:R-:W-:Y:S06]  /*0aa0*/  BRA `(.L_x_13) ;  /* 0x00000000000c7947 */ /* 0x000fec0003800000 */
.L_x_6:
[----:B------:R-:W0:Y:S01]  /*0ab0*/  MUFU.RSQ R0, -QNAN ;  /* 0xffc0000000007908 */ /* 0x000e220000001400 */
[----:B------:R-:W-:Y:S05]  /*0ac0*/  BRA `(.L_x_13) ;  /* 0x0000000000047947 */ /* 0x000fea0003800000 */
.L_x_5:
[----:B------:R-:W-:-:S07]  /*0ad0*/  FADD.FTZ R0, R0, R3 ;  /* 0x0000000300007221 */ /* 0x000fce0000010000 */
.L_x_13:
[----:B------:R-:W-:Y:S05]  /*0ae0*/  BSYNC.RECONVERGENT B1 ;  /* 0x0000000000017941 */ /* 0x000fea0003800200 */
.L_x_3:
[----:B------:R-:W-:Y:S01]  /*0af0*/  MOV R12, R10 ;  /* 0x0000000a000c7202 */ /* 0x000fe20000000f00 */
[----:B------:R-:W-:-:S04]  /*0b00*/  IMAD.MOV.U32 R13, RZ, RZ, 0x0 ;  /* 0x00000000ff0d7424 */ /* 0x000fc800078e00ff */
[----:B0-----:R-:W-:Y:S05]  /*0b10*/  RET.REL.NODEC R12 `(_Z7kernelDiPfS_) ;  /* 0xfffffff40c387950 */ /* 0x001fea0003c3ffff */
.L_x_14:
[----:B------:R-:W-:-:S00]  /*0b20*/  BRA `(.L_x_14) ;  /* 0xfffffffc00fc7947 */ /* 0x000fc0000383ffff */
[----:B------:R-:W-:-:S00]  /*0b30*/  NOP ;  /* 0x0000000000007918 */ /* 0x000fc00000000000 */
        /* <DEDUP_REMOVED lines=12> */
.L_x_45:


//--------------------- .text._Z7kernelCiPfS_     --------------------------
	.section	.text._Z7kernelCiPfS_,"ax",@progbits
	.align	128
        .global         _Z7kernelCiPfS_
        .type           _Z7kernelCiPfS_,@function
        .size           _Z7kernelCiPfS_,(.L_x_46 - _Z7kernelCiPfS_)
        .other          _Z7kernelCiPfS_,@"STO_CUDA_ENTRY STV_DEFAULT"
_Z7kernelCiPfS_:
.text._Z7kernelCiPfS_:
        /* <DEDUP_REMOVED lines=8> */
[----:B------:R-:W0:Y:S01]  /*0080*/  LDCU UR4, c[0x0][0x370] ;  /* 0x00006e00ff0477ac */ /* 0x000e220008000800 */
[----:B------:R-:W1:Y:S01]  /*0090*/  LDCU.64 UR6, c[0x0][0x358] ;  /* 0x00006b00ff0677ac */ /* 0x000e620008000a00 */
[----:B0-----:R-:W-:-:S07]  /*00a0*/  IMAD R5, R5, UR4, RZ ;  /* 0x0000000405057c24 */ /* 0x001fce000f8e02ff */
.L_x_22:
[----:B------:R-:W0:Y:S02]  /*00b0*/  LDC.64 R6, c[0x0][0x388] ;  /* 0x0000e200ff067b82 */ /* 0x000e240000000a00 */
[----:B0-----:R-:W-:-:S05]  /*00c0*/  IMAD.WIDE R6, R2, 0x4, R6 ;  /* 0x0000000402067825 */ /* 0x001fca00078e0206 */
[----:B-1----:R-:W2:Y:S01]  /*00d0*/  LDG.E R3, desc[UR6][R6.64] ;  /* 0x0000000606037981 */ /* 0x002ea2000c1e1900 */
        /* <DEDUP_REMOVED lines=10> */
[----:B0-----:R-:W-:-:S04]  /*0180*/  FMUL R0, R0, R9 ;  /* 0x0000000900007220 */ /* 0x001fc80000400000 */
[C---:B------:R-:W-:Y:S01]  /*0190*/  FMUL R6, R0.reuse, 0.63661974668502807617 ;  /* 0x3f22f98300067820 */ /* 0x040fe20000400000 */
[----:B------:R-:W-:-:S03]  /*01a0*/  FSETP.GE.AND P0, PT, |R0|, 105615, PT ;  /* 0x47ce47800000780b */ /* 0x000fc60003f06200 */
[----:B------:R-:W0:Y:S02]  /*01b0*/  F2I.NTZ R15, R6 ;  /* 0x00000006000f7305 */ /* 0x000e240000203100 */
[----:B0-----:R-:W-:-:S05]  /*01c0*/  I2FP.F32.S32 R7, R15 ;  /* 0x0000000f00077245 */ /* 0x001fca0000201400 */
[----:B------:R-:W-:-:S04]  /*01d0*/  FFMA R16, R7, -1.5707962512969970703, R0 ;  /* 0xbfc90fda07107823 */ /* 0x000fc80000000000 */
[----:B------:R-:W-:-:S04]  /*01e0*/  FFMA R16, R7, -7.5497894158615963534e-08, R16 ;  /* 0xb3a2216807107823 */ /* 0x000fc80000000010 */
[----:B------:R-:W-:Y:S01]  /*01f0*/  FFMA R16, R7, -5.3903029534742383927e-15, R16 ;  /* 0xa7c234c507107823 */ /* 0x000fe20000000010 */
[----:B------:R-:W-:Y:S06]  /*0200*/  @!P0 BRA `(.L_x_16) ;  /* 0x0000000400808947 */ /* 0x000fec0003800000 */
[----:B------:R-:W-:-:S13]  /*0210*/  FSETP.NEU.AND P0, PT, |R0|, +INF , PT ;  /* 0x7f8000000000780b */ /* 0x000fda0003f0d200 */
[----:B------:R-:W-:Y:S01]  /*0220*/  @!P0 FMUL R16, RZ, R0 ;  /* 0x00000000ff108220 */ /* 0x000fe20000400000 */
[----:B------:R-:W-:Y:S01]  /*0230*/  @!P0 MOV R15, RZ ;  /* 0x000000ff000f8202 */ /* 0x000fe20000000f00 */
[----:B------:R-:W-:Y:S06]  /*0240*/  @!P0 BRA `(.L_x_16) ;  /* 0x0000000400708947 */ /* 0x000fec0003800000 */
[----:B------:R-:W-:Y:S01]  /*0250*/  IMAD.SHL.U32 R7, R0, 0x100, RZ ;  /* 0x0000010000077824 */ /* 0x000fe200078e00ff */
[----:B------:R-:W0:Y:S01]  /*0260*/  LDCU.64 UR8, c[0x4][URZ] ;  /* 0x01000000ff0877ac */ /* 0x000e220008000a00 */
[----:B------:R-:W-:Y:S02]  /*0270*/  IMAD.MOV.U32 R6, RZ, RZ, RZ ;  /* 0x000000ffff067224 */ /* 0x000fe400078e00ff */
[----:B------:R-:W-:Y:S01]  /*0280*/  IMAD.MOV.U32 R18, RZ, RZ, RZ ;  /* 0x000000ffff127224 */ /* 0x000fe200078e00ff */
[----:B------:R-:W-:Y:S01]  /*0290*/  LOP3.LUT R15, R7, 0x80000000, RZ, 0xfc, !PT ;  /* 0x80000000070f7812 */ /* 0x000fe200078efcff */
[----:B------:R-:W-:Y:S01]  /*02a0*/  UMOV UR5, URZ ;  /* 0x000000ff00057c82 */ /* 0x000fe20008000000 */
[----:B------:R-:W-:-:S05]  /*02b0*/  UMOV UR4, URZ ;  /* 0x000000ff00047c82 */ /* 0x000fca0008000000 */
.L_x_17:
[----:B0-----:R-:W-:Y:S01]  /*02c0*/  MOV R16, UR8 ;  /* 0x0000000800107c02 */ /* 0x001fe20008000f00 */
[----:B------:R-:W-:-:S05]  /*02d0*/  IMAD.U32 R17, RZ, RZ, UR9 ;  /* 0x00000009ff117e24 */ /* 0x000fca000f8e00ff */
[----:B------:R-:W2:Y:S01]  /*02e0*/  LDG.E.CONSTANT R8, desc[UR6][R16.64] ;  /* 0x0000000610087981 */ /* 0x000ea2000c1e9900 */
[----:B------:R-:W-:Y:S01]  /*02f0*/  UIADD3 UR4, UPT, UPT, UR4, 0x1, URZ ;  /* 0x0000000104047890 */ /* 0x000fe2000fffe0ff */
[C---:B------:R-:W-:Y:S01]  /*0300*/  ISETP.EQ.AND P0, PT, R18.reuse, RZ, PT ;  /* 0x000000ff1200720c */ /* 0x040fe20003f02270 */
[----:B------:R-:W-:Y:S01]  /*0310*/  UIADD3 UR8, UP1, UPT, UR8, 0x4, URZ ;  /* 0x0000000408087890 */ /* 0x000fe2000ff3e0ff */
[C---:B------:R-:W-:Y:S01]  /*0320*/  ISETP.EQ.AND P1, PT, R18.reuse, 0x4, PT ;  /* 0x000000041200780c */ /* 0x040fe20003f22270 */
[----:B------:R-:W-:Y:S01]  /*0330*/  UISETP.NE.AND UP0, UPT, UR4, 0x6, UPT ;  /* 0x000000060400788c */ /* 0x000fe2000bf05270 */
[C---:B------:R-:W-:Y:S01]  /*0340*/  ISETP.EQ.AND P2, PT, R18.reuse, 0x8, PT ;  /* 0x000000081200780c */ /* 0x040fe20003f42270 */
[----:B------:R-:W-:Y:S01]  /*0350*/  UIADD3.X UR9, UPT, UPT, URZ, UR9, URZ, UP1, !UPT ;  /* 0x00000009ff097290 */ /* 0x000fe20008ffe4ff */
[C---:B------:R-:W-:Y:S02]  /*0360*/  ISETP.EQ.AND P3, PT, R18.reuse, 0xc, PT ;  /* 0x0000000c1200780c */ /* 0x040fe40003f62270 */
[----:B------:R-:W-:-:S02]  /*0370*/  ISETP.EQ.AND P4, PT, R18, 0x10, PT ;  /* 0x000000101200780c */ /* 0x000fc40003f82270 */
[C---:B------:R-:W-:Y:S02]  /*0380*/  ISETP.EQ.AND P5, PT, R18.reuse, 0x14, PT ;  /* 0x000000141200780c */ /* 0x040fe40003fa2270 */
[----:B------:R-:W-:Y:S01]  /*0390*/  IADD3 R18, PT, PT, R18, 0x4, RZ ;  /* 0x0000000412127810 */ /* 0x000fe20007ffe0ff */
[----:B--2---:R-:W-:-:S03]  /*03a0*/  IMAD.WIDE.U32 R8, R8, R15, RZ ;  /* 0x0000000f08087225 */ /* 0x004fc600078e00ff */
[----:B------:R-:W-:-:S04]  /*03b0*/  IADD3 R7, P6, PT, R8, R6, RZ ;  /* 0x0000000608077210 */ /* 0x000fc80007fde0ff */
[----:B------:R-:W-:Y:S01]  /*03c0*/  IADD3.X R6, PT, PT, R9, UR5, RZ, P6, !PT ;  /* 0x0000000509067c10 */ /* 0x000fe2000b7fe4ff */
[--C-:B------:R-:W-:Y:S01]  /*03d0*/  @P0 IMAD.MOV.U32 R4, RZ, RZ, R7.reuse ;  /* 0x000000ffff040224 */ /* 0x100fe200078e0007 */
[----:B------:R-:W-:Y:S01]  /*03e0*/  @P2 MOV R10, R7 ;  /* 0x00000007000a2202 */ /* 0x000fe20000000f00 */
[--C-:B------:R-:W-:Y:S02]  /*03f0*/  @P1 IMAD.MOV.U32 R14, RZ, RZ, R7.reuse ;  /* 0x000000ffff0e1224 */ /* 0x100fe400078e0007 */
[--C-:B------:R-:W-:Y:S02]  /*0400*/  @P3 IMAD.MOV.U32 R11, RZ, RZ, R7.reuse ;  /* 0x000000ffff0b3224 */ /* 0x100fe400078e0007 */
[--C-:B------:R-:W-:Y:S02]  /*0410*/  @P4 IMAD.MOV.U32 R12, RZ, RZ, R7.reuse ;  /* 0x000000ffff0c4224 */ /* 0x100fe400078e0007 */
[----:B------:R-:W-:Y:S01]  /*0420*/  @P5 IMAD.MOV.U32 R13, RZ, RZ, R7 ;  /* 0x000000ffff0d5224 */ /* 0x000fe200078e0007 */
[----:B------:R-:W-:Y:S06]  /*0430*/  BRA.U UP0, `(.L_x_17) ;  /* 0xfffffffd00a07547 */ /* 0x000fec000b83ffff */
[----:B------:R-:W-:Y:S01]  /*0440*/  SHF.R.U32.HI R7, RZ, 0x17, R0 ;  /* 0x00000017ff077819 */ /* 0x000fe20000011600 */
[----:B------:R-:W-:Y:S03]  /*0450*/  BSSY.RECONVERGENT B1, `(.L_x_18) ;  /* 0x0000029000017945 */ /* 0x000fe60003800200 */
[C---:B------:R-:W-:Y:S02]  /*0460*/  LOP3.LUT R8, R7.reuse, 0xe0, RZ, 0xc0, !PT ;  /* 0x000000e007087812 */ /* 0x040fe400078ec0ff */
[----:B------:R-:W-:-:S03]  /*0470*/  LOP3.LUT P6, RZ, R7, 0x1f, RZ, 0xc0, !PT ;  /* 0x0000001f07ff7812 */ /* 0x000fc600078cc0ff */
[----:B------:R-:W-:-:S05]  /*0480*/  VIADD R8, R8, 0xffffff80 ;  /* 0xffffff8008087836 */ /* 0x000fca0000000000 */
[----:B------:R-:W-:-:S05]  /*0490*/  SHF.R.U32.HI R8, RZ, 0x5, R8 ;  /* 0x00000005ff087819 */ /* 0x000fca0000011608 */
[----:B------:R-:W-:-:S05]  /*04a0*/  IMAD.U32 R16, R8, -0x4, RZ ;  /* 0xfffffffc08107824 */ /* 0x000fca00078e00ff */
[C---:B------:R-:W-:Y:S02]  /*04b0*/  ISETP.EQ.AND P3, PT, R16.reuse, -0x18, PT ;  /* 0xffffffe81000780c */ /* 0x040fe40003f62270 */
[C---:B------:R-:W-:Y:S02]  /*04c0*/  ISETP.EQ.AND P4, PT, R16.reuse, -0x14, PT ;  /* 0xffffffec1000780c */ /* 0x040fe40003f82270 */
[C---:B------:R-:W-:Y:S02]  /*04d0*/  ISETP.EQ.AND P2, PT, R16.reuse, -0x10, PT ;  /* 0xfffffff01000780c */ /* 0x040fe40003f42270 */
[C---:B------:R-:W-:Y:S02]  /*04e0*/  ISETP.EQ.AND P1, PT, R16.reuse, -0xc, PT ;  /* 0xfffffff41000780c */ /* 0x040fe40003f22270 */
[C---:B------:R-:W-:Y:S02]  /*04f0*/  ISETP.EQ.AND P0, PT, R16.reuse, -0x8, PT ;  /* 0xfffffff81000780c */ /* 0x040fe40003f02270 */
[----:B------:R-:W-:-:S03]  /*0500*/  ISETP.EQ.AND P5, PT, R16, RZ, PT ;  /* 0x000000ff1000720c */ /* 0x000fc60003fa2270 */
[----:B------:R-:W-:Y:S01]  /*0510*/  @P3 IMAD.MOV.U32 R8, RZ, RZ, R4 ;  /* 0x000000ffff083224 */ /* 0x000fe200078e0004 */
[C---:B------:R-:W-:Y:S01]  /*0520*/  ISETP.EQ.AND P3, PT, R16.reuse, -0x4, PT ;  /* 0xfffffffc1000780c */ /* 0x040fe20003f62270 */
[----:B------:R-:W-:Y:S01]  /*0530*/  @P4 IMAD.MOV.U32 R8, RZ, RZ, R14 ;  /* 0x000000ffff084224 */ /* 0x000fe200078e000e */
[----:B------:R-:W-:Y:S01]  /*0540*/  @P4 MOV R9, R4 ;  /* 0x0000000400094202 */ /* 0x000fe20000000f00 */
[----:B------:R-:W-:Y:S01]  /*0550*/  @P2 IMAD.MOV.U32 R8, RZ, RZ, R10 ;  /* 0x000000ffff082224 */ /* 0x000fe200078e000a */
[----:B------:R-:W-:Y:S01]  /*0560*/  ISETP.EQ.AND P4, PT, R16, 0x4, PT ;  /* 0x000000041000780c */ /* 0x000fe20003f82270 */
[--C-:B------:R-:W-:Y:S02]  /*0570*/  @P1 IMAD.MOV.U32 R8, RZ, RZ, R11.reuse ;  /* 0x000000ffff081224 */ /* 0x100fe400078e000b */
[----:B------:R-:W-:Y:S02]  /*0580*/  @P0 IMAD.MOV.U32 R8, RZ, RZ, R12 ;  /* 0x000000ffff080224 */ /* 0x000fe400078e000c */
[----:B------:R-:W-:Y:S01]  /*0590*/  @P2 IMAD.MOV.U32 R9, RZ, RZ, R14 ;  /* 0x000000ffff092224 */ /* 0x000fe200078e000e */
[----:B------:R-:W-:Y:S01]  /*05a0*/  @P1 MOV R9, R10 ;  /* 0x0000000a00091202 */ /* 0x000fe20000000f00 */
[----:B------:R-:W-:-:S02]  /*05b0*/  @P0 IMAD.MOV.U32 R9, RZ, RZ, R11 ;  /* 0x000000ffff090224 */ /* 0x000fc400078e000b */
[--C-:B------:R-:W-:Y:S01]  /*05c0*/  @P3 IMAD.MOV.U32 R8, RZ, RZ, R13.reuse ;  /* 0x000000ffff083224 */ /* 0x100fe200078e000d */
[----:B------:R-:W-:Y:S01]  /*05d0*/  @P3 MOV R9, R12 ;  /* 0x0000000c00093202 */ /* 0x000fe20000000f00 */
[----:B------:R-:W-:Y:S02]  /*05e0*/  @P5 IMAD.MOV.U32 R8, RZ, RZ, R6 ;  /* 0x000000ffff085224 */ /* 0x000fe400078e0006 */
[----:B------:R-:W-:Y:S01]  /*05f0*/  @P5 IMAD.MOV.U32 R9, RZ, RZ, R13 ;  /* 0x000000ffff095224 */ /* 0x000fe200078e000d */
[----:B------:R-:W-:Y:S01]  /*0600*/  @P4 MOV R9, R6 ;  /* 0x0000000600094202 */ /* 0x000fe20000000f00 */
[----:B------:R-:W-:Y:S01]  /*0610*/  IMAD.MOV.U32 R15, RZ, RZ, R8 ;  /* 0x000000ffff0f7224 */ /* 0x000fe200078e0008 */
[----:B------:R-:W-:Y:S06]  /*0620*/  @!P6 BRA `(.L_x_19) ;  /* 0x00000000002ce947 */ /* 0x000fec0003800000 */
[----:B------:R-:W-:Y:S02]  /*0630*/  @P2 IMAD.MOV.U32 R8, RZ, RZ, R4 ;  /* 0x000000ffff082224 */ /* 0x000fe400078e0004 */
[----:B------:R-:W-:Y:S01]  /*0640*/  @P1 IMAD.MOV.U32 R8, RZ, RZ, R14 ;  /* 0x000000ffff081224 */ /* 0x000fe200078e000e */
[----:B------:R-:W-:Y:S01]  /*0650*/  @P0 MOV R8, R10 ;  /* 0x0000000a00080202 */ /* 0x000fe20000000f00 */
[----:B------:R-:W-:Y:S01]  /*0660*/  @P3 IMAD.MOV.U32 R8, RZ, RZ, R11 ;  /* 0x000000ffff083224 */ /* 0x000fe200078e000b */
[----:B------:R-:W-:Y:S01]  /*0670*/  ISETP.EQ.AND P0, PT, R16, 0x8, PT ;  /* 0x000000081000780c */ /* 0x000fe20003f02270 */
[----:B------:R-:W-:Y:S01]  /*0680*/  @P5 IMAD.MOV.U32 R8, RZ, RZ, R12 ;  /* 0x000000ffff085224 */ /* 0x000fe200078e000c */
[----:B------:R-:W-:Y:S01]  /*0690*/  LOP3.LUT R16, R7, 0x1f, RZ, 0xc0, !PT ;  /* 0x0000001f07107812 */ /* 0x000fe200078ec0ff */
[----:B------:R-:W-:-:S03]  /*06a0*/  @P4 IMAD.MOV.U32 R8, RZ, RZ, R13 ;  /* 0x000000ffff084224 */ /* 0x000fc600078e000d */
[----:B------:R-:W-:-:S07]  /*06b0*/  SHF.L.W.U32.HI R15, R9, R16, R15 ;  /* 0x00000010090f7219 */ /* 0x000fce0000010e0f */
[----:B------:R-:W-:-:S04]  /*06c0*/  @P0 MOV R8, R6 ;  /* 0x0000000600080202 */ /* 0x000fc80000000f00 */
[----:B------:R-:W-:-:S07]  /*06d0*/  SHF.L.W.U32.HI R9, R8, R16, R9 ;  /* 0x0000001008097219 */ /* 0x000fce0000010e09 */
.L_x_19:
[----:B------:R-:W-:Y:S05]  /*06e0*/  BSYNC.RECONVERGENT B1 ;  /* 0x0000000000017941 */ /* 0x000fea0003800200 */
.L_x_18:
[C---:B------:R-:W-:Y:S01]  /*06f0*/  SHF.L.W.U32.HI R16, R9.reuse, 0x2, R15 ;  /* 0x0000000209107819 */ /* 0x040fe20000010e0f */
[----:B------:R-:W-:Y:S01]  /*0700*/  IMAD.SHL.U32 R9, R9, 0x4, RZ ;  /* 0x0000000409097824 */ /* 0x000fe200078e00ff */
[----:B------:R-:W-:Y:S01]  /*0710*/  UMOV UR4, 0x54442d19 ;  /* 0x54442d1900047882 */ /* 0x000fe20000000000 */
[----:B------:R-:W-:Y:S01]  /*0720*/  UMOV UR5, 0x3bf921fb ;  /* 0x3bf921fb00057882 */ /* 0x000fe20000000000 */
[----:B------:R-:W-:Y:S02]  /*0730*/  SHF.R.S32.HI R6, RZ, 0x1f, R16 ;  /* 0x0000001fff067819 */ /* 0x000fe40000011410 */
[----:B------:R-:W-:Y:S02]  /*0740*/  ISETP.GE.AND P0, PT, R0, RZ, PT ;  /* 0x000000ff0000720c */ /* 0x000fe40003f06270 */
[C---:B------:R-:W-:Y:S02]  /*0750*/  LOP3.LUT R8, R6.reuse, R9, RZ, 0x3c, !PT ;  /* 0x0000000906087212 */ /* 0x040fe400078e3cff */
[----:B------:R-:W-:-:S02]  /*0760*/  LOP3.LUT R9, R6, R16, RZ, 0x3c, !PT ;  /* 0x0000001006097212 */ /* 0x000fc400078e3cff */
[----:B------:R-:W-:Y:S02]  /*0770*/  SHF.R.U32.HI R15, RZ, 0x1e, R15 ;  /* 0x0000001eff0f7819 */ /* 0x000fe4000001160f */
[----:B------:R-:W0:Y:S01]  /*0780*/  I2F.F64.S64 R6, R8 ;  /* 0x0000000800067312 */ /* 0x000e220000301c00 */
[C---:B------:R-:W-:Y:S02]  /*0790*/  LOP3.LUT R0, R16.reuse, R0, RZ, 0x3c, !PT ;  /* 0x0000000010007212 */ /* 0x040fe400078e3cff */
[----:B------:R-:W-:Y:S02]  /*07a0*/  LEA.HI R15, R16, R15, RZ, 0x1 ;  /* 0x0000000f100f7211 */ /* 0x000fe400078f08ff */
[----:B------:R-:W-:-:S03]  /*07b0*/  ISETP.GE.AND P1, PT, R0, RZ, PT ;  /* 0x000000ff0000720c */ /* 0x000fc60003f26270 */
[----:B------:R-:W-:-:S04]  /*07c0*/  IMAD.MOV R0, RZ, RZ, -R15 ;  /* 0x000000ffff007224 */ /* 0x000fc800078e0a0f */
[----:B------:R-:W-:Y:S01]  /*07d0*/  @!P0 IMAD.MOV.U32 R15, RZ, RZ, R0 ;  /* 0x000000ffff0f8224 */ /* 0x000fe200078e0000 */
[----:B0-----:R-:W-:-:S10]  /*07e0*/  DMUL R6, R6, UR4 ;  /* 0x0000000406067c28 */ /* 0x001fd40008000000 */
[----:B------:R-:W0:Y:S02]  /*07f0*/  F2F.F32.F64 R6, R6 ;  /* 0x0000000600067310 */ /* 0x000e240000301000 */
[----:B0-----:R-:W-:-:S07]  /*0800*/  FSEL R16, -R6, R6, !P1 ;  /* 0x0000000606107208 */ /* 0x001fce0004800100 */
.L_x_16:
[----:B------:R-:W-:Y:S05]  /*0810*/  BSYNC.RECONVERGENT B0 ;  /* 0x0000000000007941 */ /* 0x000fea0003800200 */
.L_x_15:
[----:B------:R-:W0:Y:S01]  /*0820*/  MUFU.RCP R6, |R3| ;  /* 0x4000000300067308 */ /* 0x000e220000001000 */
[----:B------:R-:W-:Y:S01]  /*0830*/  FSETP.GT.AND P0, PT, |R3|, 1, PT ;  /* 0x3f8000000300780b */ /* 0x000fe20003f04200 */
[----:B------:R-:W-:Y:S01]  /*0840*/  FMUL R9, R16, R16 ;  /* 0x0000001010097220 */ /* 0x000fe20000400000 */
[C---:B------:R-:W-:Y:S01]  /*0850*/  LOP3.LUT R0, R15.reuse, 0x1, RZ, 0xc0, !PT ;  /* 0x000000010f007812 */ /* 0x040fe200078ec0ff */
[----:B------:R-:W-:Y:S01]  /*0860*/  IMAD.MOV.U32 R20, RZ, RZ, 0x3c0885e4 ;  /* 0x3c0885e4ff147424 */ /* 0x000fe200078e00ff */
[----:B------:R-:W-:Y:S01]  /*0870*/  MOV R8, 0x37cbac00 ;  /* 0x37cbac0000087802 */ /* 0x000fe20000000f00 */
[----:B------:R-:W-:Y:S01]  /*0880*/  HFMA2 R17, -RZ, RZ, 1.541015625, -0.052001953125 ;  /* 0x3e2aaaa8ff117431 */ /* 0x000fe200000001ff */
[----:B------:R-:W-:Y:S01]  /*0890*/  ISETP.NE.U32.AND P1, PT, R0, 0x1, PT ;  /* 0x000000010000780c */ /* 0x000fe20003f25070 */
[----:B------:R-:W-:Y:S01]  /*08a0*/  VIADD R15, R15, 0x1 ;  /* 0x000000010f0f7836 */ /* 0x000fe20000000000 */
[----:B------:R-:W-:Y:S01]  /*08b0*/  BSSY.RECONVERGENT B0, `(.L_x_20) ;  /* 0x0000029000007945 */ /* 0x000fe20003800200 */
[----:B------:R-:W-:Y:S01]  /*08c0*/  FFMA R0, R9, R8, -0.0013887860113754868507 ;  /* 0xbab607ed09007423 */ /* 0x000fe20000000008 */
[----:B------:R-:W-:Y:S01]  /*08d0*/  IMAD.MOV.U32 R8, RZ, RZ, 0x3b2090aa ;  /* 0x3b2090aaff087424 */ /* 0x000fe200078e00ff */
[----:B------:R-:W-:-:S02]  /*08e0*/  FSEL R20, R20, 0.041666727513074874878, !P1 ;  /* 0x3d2aaabb14147808 */ /* 0x000fc40004800000 */
[----:B------:R-:W-:Y:S01]  /*08f0*/  LOP3.LUT P2, RZ, R15, 0x2, RZ, 0xc0, !PT ;  /* 0x000000020fff7812 */ /* 0x000fe2000784c0ff */
[----:B------:R-:W-:Y:S01]  /*0900*/  IMAD.MOV.U32 R15, RZ, RZ, 0x3f6ee581 ;  /* 0x3f6ee581ff0f7424 */ /* 0x000fe200078e00ff */
[----:B------:R-:W-:Y:S02]  /*0910*/  FSEL R18, R0, -0.00019574658654164522886, P1 ;  /* 0xb94d415300127808 */ /* 0x000fe40000800000 */
[----:B0-----:R-:W-:-:S03]  /*0920*/  FSEL R6, R6, |R3|, P0 ;  /* 0x4000000306067208 */ /* 0x001fc60000000000 */
[----:B------:R-:W-:Y:S01]  /*0930*/  FFMA R18, R9, R18, R20 ;  /* 0x0000001209127223 */ /* 0x000fe20000000014 */
[----:B------:R-:W-:Y:S01]  /*0940*/  FSEL R20, -R17, -0.4999999701976776123, !P1 ;  /* 0xbeffffff11147808 */ /* 0x000fe20004800100 */
[----:B------:R-:W-:-:S04]  /*0950*/  FMUL R7, R6, R6 ;  /* 0x0000000606077220 */ /* 0x000fc80000400000 */
[----:B------:R-:W-:Y:S01]  /*0960*/  FFMA R0, R7, R8, -0.014396979473531246185 ;  /* 0xbc6be14f07007423 */ /* 0x000fe20000000008 */
[----:B------:R-:W-:-:S03]  /*0970*/  FFMA R18, R9, R18, R20 ;  /* 0x0000001209127223 */ /* 0x000fc60000000014 */
[----:B------:R-:W-:Y:S01]  /*0980*/  FFMA R8, R7, R0, 0.039849750697612762451 ;  /* 0x3d23397e07087423 */ /* 0x000fe20000000000 */
[----:B------:R-:W-:-:S03]  /*0990*/  FSEL R0, R16, 1, !P1 ;  /* 0x3f80000010007808 */ /* 0x000fc60004800000 */
[----:B------:R-:W-:Y:S02]  /*09a0*/  FFMA R8, R7, R8, -0.072529748082160949707 ;  /* 0xbd948a7a07087423 */ /* 0x000fe40000000008 */
[----:B------:R-:W-:Y:S02]  /*09b0*/  FFMA R9, R9, R0, RZ ;  /* 0x0000000009097223 */ /* 0x000fe400000000ff */
[----:B------:R-:W-:Y:S02]  /*09c0*/  FFMA R8, R7, R8, 0.10518480092287063599 ;  /* 0x3dd76b2107087423 */ /* 0x000fe40000000008 */
[----:B------:R-:W-:Y:S02]  /*09d0*/  FFMA R9, R9, R18, R0 ;  /* 0x0000001209097223 */ /* 0x000fe40000000000 */
[----:B------:R-:W-:Y:S02]  /*09e0*/  FFMA R8, R7, R8, -0.14171802997589111328 ;  /* 0xbe111e8807087423 */ /* 0x000fe40000000008 */
[----:B------:R-:W-:-:S02]  /*09f0*/  @P2 FADD R9, RZ, -R9 ;  /* 0x80000009ff092221 */ /* 0x000fc40000000000 */
[C---:B------:R-:W-:Y:S02]  /*0a00*/  FFMA R8, R7.reuse, R8, 0.19988775253295898438 ;  /* 0x3e4caf6007087423 */ /* 0x040fe40000000008 */
[----:B------:R-:W0:Y:S02]  /*0a10*/  MUFU.RCP R16, R9 ;  /* 0x0000000900107308 */ /* 0x000e240000001000 */
[----:B------:R-:W-:-:S04]  /*0a20*/  FFMA R8, R7, R8, -0.33332940936088562012 ;  /* 0xbeaaaa2707087423 */ /* 0x000fc80000000008 */
[----:B------:R-:W-:-:S04]  /*0a30*/  FMUL R7, R7, R8 ;  /* 0x0000000807077220 */ /* 0x000fc80000400000 */
[----:B------:R-:W-:-:S04]  /*0a40*/  FFMA R0, R6, R7, R6 ;  /* 0x0000000706007223 */ /* 0x000fc80000000006 */
[----:B------:R-:W-:Y:S01]  /*0a50*/  @P0 FFMA R0, R15, 1.6832555532455444336, -R0 ;  /* 0x3fd774eb0f000823 */ /* 0x000fe20000000800 */
[----:B------:R-:W-:Y:S01]  /*0a60*/  FSETP.NAN.AND P0, PT, |R3|, |R3|, PT ;  /* 0x400000030300720b */ /* 0x000fe20003f08200 */
[----:B0-----:R-:W-:-:S03]  /*0a70*/  FFMA R7, -R9, R16, 1 ;  /* 0x3f80000009077423 */ /* 0x001fc60000000110 */
[----:B------:R-:W-:Y:S01]  /*0a80*/  LOP3.LUT R3, R0, 0x80000000, R3, 0xb8, !PT ;  /* 0x8000000000037812 */ /* 0x000fe200078eb803 */
[----:B------:R-:W-:-:S03]  /*0a90*/  FFMA R7, R16, R7, R16 ;  /* 0x0000000710077223 */ /* 0x000fc60000000010 */
[----:B------:R-:W-:-:S04]  /*0aa0*/  FSEL R0, R3, R0, !P0 ;  /* 0x0000000003007208 */ /* 0x000fc80004000000 */
[----:B------:R-:W0:Y:S01]  /*0ab0*/  FCHK P0, R0, R9 ;  /* 0x0000000900007302 */ /* 0x000e220000000000 */
[----:B------:R-:W-:-:S04]  /*0ac0*/  FFMA R6, R0, R7, RZ ;  /* 0x0000000700067223 */ /* 0x000fc800000000ff */
[----:B------:R-:W-:-:S04]  /*0ad0*/  FFMA R3, -R9, R6, R0 ;  /* 0x0000000609037223 */ /* 0x000fc80000000100 */
[----:B------:R-:W-:Y:S01]  /*0ae0*/  FFMA R3, R7, R3, R6 ;  /* 0x0000000307037223 */ /* 0x000fe20000000006 */
[----:B0-----:R-:W-:Y:S06]  /*0af0*/  @!P0 BRA `(.L_x_21) ;  /* 0x0000000000108947 */ /* 0x001fec0003800000 */
[----:B------:R-:W-:Y:S01]  /*0b00*/  IMAD.MOV.U32 R3, RZ, RZ, R9 ;  /* 0x000000ffff037224 */ /* 0x000fe200078e0009 */
[----:B------:R-:W-:-:S07]  /*0b10*/  MOV R6, 0xb30 ;  /* 0x00000b3000067802 */ /* 0x000fce0000000f00 */
[----:B------:R-:W-:Y:S05]  /*0b20*/  CALL.REL.NOINC `($__internal_1_$__cuda_sm3x_div_rn_noftz_f32_slowpath) ;  /* 0x0000000000947944 */ /* 0x000fea0003c00000 */
[----:B------:R-:W-:-:S07]  /*0b30*/  IMAD.MOV.U32 R3, RZ, RZ, R0 ;  /* 0x000000ffff037224 */ /* 0x000fce00078e0000 */
.L_x_21:
[----:B------:R-:W-:Y:S05]  /*0b40*/  BSYNC.RECONVERGENT B0 ;  /* 0x0000000000007941 */ /* 0x000fea0003800200 */
.L_x_20:
[----:B------:R-:W-:Y:S01]  /*0b50*/  MOV R0, R3 ;  /* 0x0000000300007202 */ /* 0x000fe20000000f00 */
[----:B------:R-:W-:Y:S01]  /*0b60*/  IMAD.MOV.U32 R6, RZ, RZ, 0x3e055027 ;  /* 0x3e055027ff067424 */ /* 0x000fe200078e00ff */
[----:B------:R-:W0:Y:S02]  /*0b70*/  LDCU UR4, c[0x0][0x380] ;  /* 0x00007000ff0477ac */ /* 0x000e240008000800 */
[----:B------:R-:W-:-:S13]  /*0b80*/  FSETP.GEU.AND P0, PT, R0, 1.175494350822287508e-38, PT ;  /* 0x008000000000780b */ /* 0x000fda0003f0e000 */
[----:B------:R-:W-:-:S04]  /*0b90*/  @!P0 FMUL R0, R0, 8388608 ;  /* 0x4b00000000008820 */ /* 0x000fc80000400000 */
[----:B------:R-:W-:-:S05]  /*0ba0*/  VIADD R3, R0, 0xc0d55555 ;  /* 0xc0d5555500037836 */ /* 0x000fca0000000000 */
[----:B------:R-:W-:-:S05]  /*0bb0*/  LOP3.LUT R9, R3, 0xff800000, RZ, 0xc0, !PT ;  /* 0xff80000003097812 */ /* 0x000fca00078ec0ff */
[----:B------:R-:W-:-:S04]  /*0bc0*/  IMAD.IADD R3, R0, 0x1, -R9 ;  /* 0x0000000100037824 */ /* 0x000fc800078e0a09 */
[----:B------:R-:W-:Y:S01]  /*0bd0*/  FADD R15, R3, -1 ;  /* 0xbf800000030f7421 */ /* 0x000fe20000000000 */
[----:B------:R-:W-:Y:S02]  /*0be0*/  FSEL R3, RZ, -23, P0 ;  /* 0xc1b80000ff037808 */ /* 0x000fe40000000000 */
[----:B------:R-:W-:Y:S01]  /*0bf0*/  ISETP.GT.U32.AND P0, PT, R0, 0x7f7fffff, PT ;  /* 0x7f7fffff0000780c */ /* 0x000fe20003f04070 */
[----:B------:R-:W-:-:S04]  /*0c00*/  FFMA R6, R15, -R6, 0.14084610342979431152 ;  /* 0x3e1039f60f067423 */ /* 0x000fc80000000806 */
[----:B------:R-:W-:-:S04]  /*0c10*/  FFMA R6, R15, R6, -0.12148627638816833496 ;  /* 0xbdf8cdcc0f067423 */ /* 0x000fc80000000006 */
[----:B------:R-:W-:-:S04]  /*0c20*/  FFMA R6, R15, R6, 0.13980610668659210205 ;  /* 0x3e0f29550f067423 */ /* 0x000fc80000000006 */
[----:B------:R-:W-:-:S04]  /*0c30*/  FFMA R6, R15, R6, -0.16684235632419586182 ;  /* 0xbe2ad8b90f067423 */ /* 0x000fc80000000006 */
[----:B------:R-:W-:-:S04]  /*0c40*/  FFMA R6, R15, R6, 0.20012299716472625732 ;  /* 0x3e4ced0b0f067423 */ /* 0x000fc80000000006 */
[C---:B------:R-:W-:Y:S02]  /*0c50*/  FFMA R8, R15.reuse, R6, -0.24999669194221496582 ;  /* 0xbe7fff220f087423 */ /* 0x040fe40000000006 */
[----:B------:R-:W1:Y:S02]  /*0c60*/  LDC.64 R6, c[0x0][0x390] ;  /* 0x0000e400ff067b82 */ /* 0x000e640000000a00 */
[----:B------:R-:W-:-:S04]  /*0c70*/  FFMA R8, R15, R8, 0.33333182334899902344 ;  /* 0x3eaaaa780f087423 */ /* 0x000fc80000000008 */
[C---:B------:R-:W-:Y:S01]  /*0c80*/  FFMA R16, R15.reuse, R8, -0.5 ;  /* 0xbf0000000f107423 */ /* 0x040fe20000000008 */
[----:B------:R-:W-:Y:S02]  /*0c90*/  I2FP.F32.S32 R8, R9 ;  /* 0x0000000900087245 */ /* 0x000fe40000201400 */
[----:B------:R-:W-:Y:S01]  /*0ca0*/  MOV R9, 0x7f800000 ;  /* 0x7f80000000097802 */ /* 0x000fe20000000f00 */
[C---:B------:R-:W-:Y:S02]  /*0cb0*/  FMUL R16, R15.reuse, R16 ;  /* 0x000000100f107220 */ /* 0x040fe40000400000 */
[----:B------:R-:W-:Y:S02]  /*0cc0*/  FFMA R3, R8, 1.1920928955078125e-07, R3 ;  /* 0x3400000008037823 */ /* 0x000fe40000000003 */
[----:B------:R-:W-:-:S04]  /*0cd0*/  FFMA R16, R15, R16, R15 ;  /* 0x000000100f107223 */ /* 0x000fc8000000000f */
[----:B------:R-:W-:Y:S01]  /*0ce0*/  FFMA R3, R3, 0.69314718246459960938, R16 ;  /* 0x3f31721803037823 */ /* 0x000fe20000000010 */
[C---:B------:R-:W-:Y:S01]  /*0cf0*/  @P0 FFMA R3, R0.reuse, R9, +INF ;  /* 0x7f80000000030423 */ /* 0x040fe20000000009 */
[----:B------:R-:W-:Y:S01]  /*0d00*/  FSETP.NEU.AND P0, PT, R0, RZ, PT ;  /* 0x000000ff0000720b */ /* 0x000fe20003f0d000 */
[----:B-1----:R-:W-:-:S03]  /*0d10*/  IMAD.WIDE R6, R2, 0x4, R6 ;  /* 0x0000000402067825 */ /* 0x002fc600078e0206 */
[----:B------:R-:W-:Y:S01]  /*0d20*/  FSEL R3, R3, -INF , P0 ;  /* 0xff80000003037808 */ /* 0x000fe20000000000 */
[----:B------:R-:W-:-:S04]  /*0d30*/  IMAD.IADD R2, R5, 0x1, R2 ;  /* 0x0000000105027824 */ /* 0x000fc800078e0202 */
[----:B------:R2:W-:Y:S01]  /*0d40*/  STG.E desc[UR6][R6.64], R3 ;  /* 0x0000000306007986 */ /* 0x0005e2000c101906 */
[----:B0-----:R-:W-:-:S13]  /*0d50*/  ISETP.GE.AND P0, PT, R2, UR4, PT ;  /* 0x0000000402007c0c */ /* 0x001fda000bf06270 */
[----:B--2---:R-:W-:Y:S05]  /*0d60*/  @!P0 BRA `(.L_x_22) ;  /* 0xfffffff000d08947 */ /* 0x004fea000383ffff */
[----:B------:R-:W-:Y:S05]  /*0d70*/  EXIT ;  /* 0x000000000000794d */ /* 0x000fea0003800000 */
        .weak           $__internal_1_$__cuda_sm3x_div_rn_noftz_f32_slowpath
        .type           $__internal_1_$__cuda_sm3x_div_rn_noftz_f32_slowpath,@function
        .size           $__internal_1_$__cuda_sm3x_div_rn_noftz_f32_slowpath,(.L_x_46 - $__internal_1_$__cuda_sm3x_div_rn_noftz_f32_slowpath)
$__internal_1_$__cuda_sm3x_div_rn_noftz_f32_slowpath:
        /* <DEDUP_REMOVED lines=12> */
[----:B------:R-:W-:Y:S02]  /*0e40*/  FSETP.GTU.FTZ.AND P1, PT, |R3|, +INF , PT ;  /* 0x7f8000000300780b */ /* 0x000fe40003f3c200 */
        /* <DEDUP_REMOVED lines=17> */
[----:B------:R-:W-:Y:S02]  /*0f60*/  @P0 IMAD.MOV.U32 R7, RZ, RZ, RZ ;  /* 0x000000ffff070224 */ /* 0x000fe400078e00ff */
[----:B------:R-:W-:Y:S01]  /*0f70*/  @!P0 FFMA R9, R0, 1.84467440737095516160e+19, RZ ;  /* 0x5f80000000098823 */ /* 0x000fe200000000ff */
[----:B------:R-:W-:Y:S02]  /*0f80*/  @!P0 IMAD.MOV.U32 R7, RZ, RZ, -0x40 ;  /* 0xffffffc0ff078424 */ /* 0x000fe400078e00ff */
[----:B------:R-:W-:-:S03]  /*0f90*/  @!P1 FFMA R3, R3, 1.84467440737095516160e+19, RZ ;  /* 0x5f80000003039823 */ /* 0x000fc600000000ff */
[----:B------:R-:W-:-:S07]  /*0fa0*/  @!P1 IADD3 R7, PT, PT, R7, 0x40, RZ ;  /* 0x0000004007079810 */ /* 0x000fce0007ffe0ff */
.L_x_24:
[----:B------:R-:W-:Y:S01]  /*0fb0*/  LEA R0, R8, 0xc0800000, 0x17 ;  /* 0xc080000008007811 */ /* 0x000fe200078eb8ff */
[----:B------:R-:W-:Y:S04]  /*0fc0*/  BSSY.RECONVERGENT B2, `(.L_x_29) ;  /* 0x0000036000027945 */ /* 0x000fe80003800200 */
[----:B------:R-:W-:Y:S02]  /*0fd0*/  IMAD.IADD R15, R3, 0x1, -R0 ;  /* 0x00000001030f7824 */ /* 0x000fe400078e0a00 */
[----:B------:R-:W-:Y:S02]  /*0fe0*/  VIADD R3, R18, 0xffffff81 ;  /* 0xffffff8112037836 */ /* 0x000fe40000000000 */
[----:B------:R-:W0:Y:S01]  /*0ff0*/  MUFU.RCP R16, R15 ;  /* 0x0000000f00107308 */ /* 0x000e220000001000 */
[----:B------:R-:W-:Y:S01]  /*1000*/  FADD.FTZ R17, -R15, -RZ ;  /* 0x800000ff0f117221 */ /* 0x000fe20000010100 */
[C---:B------:R-:W-:Y:S01]  /*1010*/  IMAD R0, R3.reuse, -0x800000, R9 ;  /* 0xff80000003007824 */ /* 0x040fe200078e0209 */
[----:B------:R-:W-:-:S04]  /*1020*/  IADD3 R8, PT, PT, R3, 0x7f, -R8 ;  /* 0x0000007f03087810 */ /* 0x000fc80007ffe808 */
[----:B------:R-:W-:Y:S01]  /*1030*/  IADD3 R8, PT, PT, R8, R7, RZ ;  /* 0x0000000708087210 */ /* 0x000fe20007ffe0ff */
        /* <DEDUP_REMOVED lines=8> */
[----:B------:R-:W-:-:S05]  /*10c0*/  LOP3.LUT R3, R3, 0xff, RZ, 0xc0, !PT ;  /* 0x000000ff03037812 */ /* 0x000fca00078ec0ff */
[----:B------:R-:W-:-:S04]  /*10d0*/  IMAD.IADD R15, R3, 0x1, R8 ;  /* 0x00000001030f7824 */ /* 0x000fc800078e0208 */
        /* <DEDUP_REMOVED lines=11> */
[CCC-:B------:R-:W-:Y:S01]  /*1190*/  FFMA.RM R8, R18.reuse, R16.reuse, R9.reuse ;  /* 0x0000001012087223 */ /* 0x1c0fe20000004009 */
[C---:B------:R-:W-:Y:S02]  /*11a0*/  ISETP.NE.AND P2, PT, R15.reuse, RZ, PT ;  /* 0x000000ff0f00720c */ /* 0x040fe40003f45270 */
[----:B------:R-:W-:Y:S02]  /*11b0*/  ISETP.NE.AND P1, PT, R15, RZ, PT ;  /* 0x000000ff0f00720c */ /* 0x000fe40003f25270 */
[----:B------:R-:W-:Y:S01]  /*11c0*/  LOP3.LUT R7, R3, 0x7fffff, RZ, 0xc0, !PT ;  /* 0x007fffff03077812 */ /* 0x000fe200078ec0ff */
[----:B------:R-:W-:Y:S01]  /*11d0*/  FFMA.RP R3, R18, R16, R9 ;  /* 0x0000001012037223 */ /* 0x000fe20000008009 */
[----:B------:R-:W-:Y:S01]  /*11e0*/  IADD3 R16, PT, PT, R15, 0x20, RZ ;  /* 0x000000200f107810 */ /* 0x000fe20007ffe0ff */
[----:B------:R-:W-:Y:S01]  /*11f0*/  IMAD.MOV R9, RZ, RZ, -R15 ;  /* 0x000000ffff097224 */ /* 0x000fe200078e0a0f */
        /* <DEDUP_REMOVED lines=14> */
.L_x_31:
[----:B------:R-:W-:-:S04]  /*12e0*/  LOP3.LUT R0, R0, 0x80000000, RZ, 0xc0, !PT ;  /* 0x8000000000007812 */ /* 0x000fc800078ec0ff */
[----:B------:R-:W-:Y:S01]  /*12f0*/  LOP3.LUT R0, R0, 0x7f800000, RZ, 0xfc, !PT ;  /* 0x7f80000000007812 */ /* 0x000fe200078efcff */
[----:B------:R-:W-:Y:S06]  /*1300*/  BRA `(.L_x_32) ;  /* 0x0000000000047947 */ /* 0x000fec0003800000 */
.L_x_30:
[----:B------:R-:W-:-:S07]  /*1310*/  LEA R0, R8, R0, 0x17 ;  /* 0x0000000008007211 */ /* 0x000fce00078eb8ff */
.L_x_32:
[----:B------:R-:W-:Y:S05]  /*1320*/  BSYNC.RECONVERGENT B2 ;  /* 0x0000000000027941 */ /* 0x000fea0003800200 */
.L_x_29:
[----:B------:R-:W-:Y:S05]  /*1330*/  BRA `(.L_x_33) ;  /* 0x0000000000207947 */ /* 0x000fea0003800000 */
.L_x_28:
[----:B------:R-:W-:-:S04]  /*1340*/  LOP3.LUT R0, R3, 0x80000000, R9, 0x48, !PT ;  /* 0x8000000003007812 */ /* 0x000fc800078e4809 */
[----:B------:R-:W-:Y:S01]  /*1350*/  LOP3.LUT R0, R0, 0x7f800000, RZ, 0xfc, !PT ;  /* 0x7f80000000007812 */ /* 0x000fe200078efcff */
[----:B------:R-:W-:Y:S06]  /*1360*/  BRA `(.L_x_33) ;  /* 0x0000000000147947 */ /* 0x000fec0003800000 */
.L_x_27:
[----:B------:R-:W-:Y:S01]  /*1370*/  LOP3.LUT R0, R3, 0x80000000, R9, 0x48, !PT ;  /* 0x8000000003007812 */ /* 0x000fe200078e4809 */
[----:B------:R-:W-:Y:S06]  /*1380*/  BRA `(.L_x_33) ;  /* 0x00000000000c7947 */ /* 0x000fec0003800000 */
.L_x_26:
[----:B------:R-:W0:Y:S01]  /*1390*/  MUFU.RSQ R0, -QNAN ;  /* 0xffc0000000007908 */ /* 0x000e220000001400 */
[----:B------:R-:W-:Y:S05]  /*13a0*/  BRA `(.L_x_33) ;  /* 0x0000000000047947 */ /* 0x000fea0003800000 */
.L_x_25:
[----:B------:R-:W-:-:S07]  /*13b0*/  FADD.FTZ R0, R0, R3 ;  /* 0x0000000300007221 */ /* 0x000fce0000010000 */
.L_x_33:
[----:B------:R-:W-:Y:S05]  /*13c0*/  BSYNC.RECONVERGENT B1 ;  /* 0x0000000000017941 */ /* 0x000fea0003800200 */
.L_x_23:
[----:B------:R-:W-:-:S04]  /*13d0*/  IMAD.MOV.U32 R7, RZ, RZ, 0x0 ;  /* 0x00000000ff077424 */ /* 0x000fc800078e00ff */
[----:B0-----:R-:W-:Y:S05]  /*13e0*/  RET.REL.NODEC R6 `(_Z7kernelCiPfS_) ;  /* 0xffffffec06047950 */ /* 0x001fea0003c3ffff */
.L_x_34:
        /* <DEDUP_REMOVED lines=9> */
.L_x_46:


//--------------------- .text._Z7kernelBiPfS_     --------------------------
	.section	.text._Z7kernelBiPfS_,"ax",@progbits
	.align	128
        .global         _Z7kernelBiPfS_
        .type           _Z7kernelBiPfS_,@function
        .size           _Z7kernelBiPfS_,(.L_x_49 - _Z7kernelBiPfS_)
        .other          _Z7kernelBiPfS_,@"STO_CUDA_ENTRY STV_DEFAULT"
_Z7kernelBiPfS_:
.text._Z7kernelBiPfS_:
[----:B------:R-:W-:Y:S01]  /*0000*/  LDC R1, c[0x0][0x37c] ;  /* 0x0000df00ff017b82 */ /* 0x000fe20000000800 */
[----:B------:R-:W0:Y:S07]  /*0010*/  S2R R7, SR_TID.X ;  /* 0x0000000000077919 */ /* 0x000e2e0000002100 */
[----:B------:R-:W0:Y:S01]  /*0020*/  S2UR UR4, SR_CTAID.X ;  /* 0x00000000000479c3 */ /* 0x000e220000002500 */
[----:B------:R-:W1:Y:S07]  /*0030*/  LDCU UR6, c[0x0][0x380] ;  /* 0x00007000ff0677ac */ /* 0x000e6e0008000800 */
[----:B------:R-:W0:Y:S01]  /*0040*/  LDC R0, c[0x0][0x360] ;  /* 0x0000d800ff007b82 */ /* 0x000e220000000800 */
[----:B------:R-:W2:Y:S01]  /*0050*/  LDCU UR5, c[0x0][0x370] ;  /* 0x00006e00ff0577ac */ /* 0x000ea20008000800 */
[----:B0-----:R-:W-:-:S02]  /*0060*/  IMAD R7, R0, UR4, R7 ;  /* 0x0000000400077c24 */ /* 0x001fc4000f8e0207 */
[----:B--2---:R-:W-:-:S03]  /*0070*/  IMAD R0, R0, UR5, RZ ;  /* 0x0000000500007c24 */ /* 0x004fc6000f8e02ff */
[----:B-1----:R-:W-:-:S13]  /*0080*/  ISETP.GE.AND P0, PT, R7, UR6, PT ;  /* 0x0000000607007c0c */ /* 0x002fda000bf06270 */
[----:B------:R-:W-:Y:S05]  /*0090*/  @P0 EXIT ;  /* 0x000000000000094d */ /* 0x000fea0003800000 */
[----:B------:R-:W0:Y:S01]  /*00a0*/  I2F.U32.RP R8, R0 ;  /* 0x0000000000087306 */ /* 0x000e220000209000 */
[C---:B------:R-:W-:Y:S01]  /*00b0*/  IMAD.IADD R4, R0.reuse, 0x1, R7 ;  /* 0x0000000100047824 */ /* 0x040fe200078e0207 */
[----:B------:R-:W-:Y:S01]  /*00c0*/  IADD3 R9, PT, PT, RZ, -R0, RZ ;  /* 0x80000000ff097210 */ /* 0x000fe20007ffe0ff */
[----:B------:R-:W1:Y:S01]  /*00d0*/  LDCU.64 UR4, c[0x0][0x358] ;  /* 0x00006b00ff0477ac */ /* 0x000e620008000a00 */
[----:B------:R-:W-:Y:S01]  /*00e0*/  ISETP.NE.U32.AND P2, PT, R0, RZ, PT ;  /* 0x000000ff0000720c */ /* 0x000fe20003f45070 */
[----:B------:R-:W-:Y:S01]  /*00f0*/  BSSY.RECONVERGENT B0, `(.L_x_35) ;  /* 0x0000029000007945 */ /* 0x000fe20003800200 */
[C---:B------:R-:W-:Y:S02]  /*0100*/  ISETP.GE.AND P0, PT, R4.reuse, UR6, PT ;  /* 0x0000000604007c0c */ /* 0x040fe4000bf06270 */
[----:B------:R-:W-:Y:S02]  /*0110*/  VIMNMX R5, PT, PT, R4, UR6, !PT ;  /* 0x0000000604057c48 */ /* 0x000fe4000ffe0100 */
[----:B------:R-:W-:-:S04]  /*0120*/  SEL R6, RZ, 0x1, P0 ;  /* 0x00000001ff067807 */ /* 0x000fc80000000000 */
[----:B------:R-:W-:Y:S01]  /*0130*/  IADD3 R5, PT, PT, R5, -R4, -R6 ;  /* 0x8000000405057210 */ /* 0x000fe20007ffe806 */
[----:B0-----:R-:W0:Y:S02]  /*0140*/  MUFU.RCP R8, R8 ;  /* 0x0000000800087308 */ /* 0x001e240000001000 */
[----:B0-----:R-:W-:-:S06]  /*0150*/  IADD3 R2, PT, PT, R8, 0xffffffe, RZ ;  /* 0x0ffffffe08027810 */ /* 0x001fcc0007ffe0ff */
[----:B------:R0:W2:Y:S02]  /*0160*/  F2I.FTZ.U32.TRUNC.NTZ R3, R2 ;  /* 0x0000000200037305 */ /* 0x0000a4000021f000 */
[----:B0-----:R-:W-:Y:S02]  /*0170*/  HFMA2 R2, -RZ, RZ, 0, 0 ;  /* 0x00000000ff027431 */ /* 0x001fe400000001ff */
[----:B--2---:R-:W-:-:S04]  /*0180*/  IMAD R9, R9, R3, RZ ;  /* 0x0000000309097224 */ /* 0x004fc800078e02ff */
[----:B------:R-:W-:-:S06]  /*0190*/  IMAD.HI.U32 R8, R3, R9, R2 ;  /* 0x0000000903087227 */ /* 0x000fcc00078e0002 */
[----:B------:R-:W-:-:S05]  /*01a0*/  IMAD.HI.U32 R9, R8, R5, RZ ;  /* 0x0000000508097227 */ /* 0x000fca00078e00ff */
[----:B------:R-:W-:-:S05]  /*01b0*/  IADD3 R2, PT, PT, -R9, RZ, RZ ;  /* 0x000000ff09027210 */ /* 0x000fca0007ffe1ff */
[----:B------:R-:W-:Y:S02]  /*01c0*/  IMAD R5, R0, R2, R5 ;  /* 0x0000000200057224 */ /* 0x000fe400078e0205 */
[----:B------:R-:W0:Y:S03]  /*01d0*/  LDC.64 R2, c[0x0][0x388] ;  /* 0x0000e200ff027b82 */ /* 0x000e260000000a00 */
[----:B------:R-:W-:-:S13]  /*01e0*/  ISETP.GE.U32.AND P0, PT, R5, R0, PT ;  /* 0x000000000500720c */ /* 0x000fda0003f06070 */
[----:B------:R-:W-:Y:S01]  /*01f0*/  @P0 IMAD.IADD R5, R5, 0x1, -R0 ;  /* 0x0000000105050824 */ /* 0x000fe200078e0a00 */
[----:B------:R-:W-:-:S04]  /*0200*/  @P0 IADD3 R9, PT, PT, R9, 0x1, RZ ;  /* 0x0000000109090810 */ /* 0x000fc80007ffe0ff */
[----:B------:R-:W-:Y:S02]  /*0210*/  ISETP.GE.U32.AND P1, PT, R5, R0, PT ;  /* 0x000000000500720c */ /* 0x000fe40003f26070 */
[----:B------:R-:W2:Y:S11]  /*0220*/  LDC.64 R4, c[0x0][0x390] ;  /* 0x0000e400ff047b82 */ /* 0x000eb60000000a00 */
[----:B------:R-:W-:-:S02]  /*0230*/  @P1 IADD3 R9, PT, PT, R9, 0x1, RZ ;  /* 0x0000000109091810 */ /* 0x000fc40007ffe0ff */
[----:B------:R-:W-:-:S05]  /*0240*/  @!P2 LOP3.LUT R9, RZ, R0, RZ, 0x33, !PT ;  /* 0x00000000ff09a212 */ /* 0x000fca00078e33ff */
[----:B------:R-:W-:-:S05]  /*0250*/  IMAD.IADD R6, R6, 0x1, R9 ;  /* 0x0000000106067824 */ /* 0x000fca00078e0209 */
[C---:B------:R-:W-:Y:S02]  /*0260*/  LOP3.LUT R8, R6.reuse, 0x3, RZ, 0xc0, !PT ;  /* 0x0000000306087812 */ /* 0x040fe400078ec0ff */
[----:B------:R-:W-:Y:S02]  /*0270*/  ISETP.GE.U32.AND P1, PT, R6, 0x3, PT ;  /* 0x000000030600780c */ /* 0x000fe40003f26070 */
[----:B------:R-:W-:-:S13]  /*0280*/  ISETP.NE.AND P0, PT, R8, 0x3, PT ;  /* 0x000000030800780c */ /* 0x000fda0003f05270 */
[----:B01----:R-:W-:Y:S05]  /*0290*/  @!P0 BRA `(.L_x_36) ;  /* 0x0000000000388947 */ /* 0x003fea0003800000 */
[----:B------:R-:W0:Y:S01]  /*02a0*/  LDC.64 R12, c[0x0][0x390] ;  /* 0x0000e400ff0c7b82 */ /* 0x000e220000000a00 */
[----:B------:R-:W-:-:S04]  /*02b0*/  IADD3 R6, PT, PT, R6, 0x1, RZ ;  /* 0x0000000106067810 */ /* 0x000fc80007ffe0ff */
[----:B------:R-:W-:-:S03]  /*02c0*/  LOP3.LUT R6, R6, 0x3, RZ, 0xc0, !PT ;  /* 0x0000000306067812 */ /* 0x000fc600078ec0ff */
[----:B------:R-:W1:Y:S01]  /*02d0*/  LDC.64 R14, c[0x0][0x388] ;  /* 0x0000e200ff0e7b82 */ /* 0x000e620000000a00 */
[----:B------:R-:W-:-:S07]  /*02e0*/  IADD3 R6, PT, PT, -R6, RZ, RZ ;  /* 0x000000ff06067210 */ /* 0x000fce0007ffe1ff */
.L_x_37:
[----:B-1----:R-:W-:-:S06]  /*02f0*/  IMAD.WIDE R10, R7, 0x4, R14 ;  /* 0x00000004070a7825 */ /* 0x002fcc00078e020e */
[----:B---3--:R-:W3:Y:S01]  /*0300*/  LDG.E R10, desc[UR4][R10.64] ;  /* 0x000000040a0a7981 */ /* 0x008ee2000c1e1900 */
[----:B0-----:R-:W-:Y:S01]  /*0310*/  IMAD.WIDE R8, R7, 0x4, R12 ;  /* 0x0000000407087825 */ /* 0x001fe200078e020c */
[----:B------:R-:W-:-:S03]  /*0320*/  IADD3 R7, PT, PT, R0, R7, RZ ;  /* 0x0000000700077210 */ /* 0x000fc60007ffe0ff */
[----:B------:R-:W-:-:S05]  /*0330*/  VIADD R6, R6, 0x1 ;  /* 0x0000000106067836 */ /* 0x000fca0000000000 */
[----:B------:R-:W-:Y:S01]  /*0340*/  ISETP.NE.AND P0, PT, R6, RZ, PT ;  /* 0x000000ff0600720c */ /* 0x000fe20003f05270 */
[----:B---3--:R-:W-:-:S05]  /*0350*/  FMUL R17, R10, 3.1400001049041748047 ;  /* 0x4048f5c30a117820 */ /* 0x008fca0000400000 */
[----:B------:R3:W-:Y:S07]  /*0360*/  STG.E desc[UR4][R8.64], R17 ;  /* 0x0000001108007986 */ /* 0x0007ee000c101904 */
[----:B------:R-:W-:Y:S05]  /*0370*/  @P0 BRA `(.L_x_37) ;  /* 0xfffffffc00dc0947 */ /* 0x000fea000383ffff */
.L_x_36:
[----:B------:R-:W-:Y:S05]  /*0380*/  BSYNC.RECONVERGENT B0 ;  /* 0x0000000000007941 */ /* 0x000fea0003800200 */
.L_x_35:
[----:B------:R-:W-:Y:S05]  /*0390*/  @!P1 EXIT ;  /* 0x000000000000994d */ /* 0x000fea0003800000 */
.L_x_38:
[----:B-1----:R-:W-:-:S05]  /*03a0*/  IMAD.WIDE R14, R7, 0x4, R2 ;  /* 0x00000004070e7825 */ /* 0x002fca00078e0202 */
[----:B------:R-:W4:Y:S01]  /*03b0*/  LDG.E R6, desc[UR4][R14.64] ;  /* 0x000000040e067981 */ /* 0x000f22000c1e1900 */
[----:B--2---:R-:W-:-:S04]  /*03c0*/  IMAD.WIDE R18, R7, 0x4, R4 ;  /* 0x0000000407127825 */ /* 0x004fc800078e0204 */
[----:B---3--:R-:W-:-:S04]  /*03d0*/  IMAD.WIDE R8, R0, 0x4, R14 ;  /* 0x0000000400087825 */ /* 0x008fc800078e020e */
[----:B----4-:R-:W-:-:S05]  /*03e0*/  FMUL R21, R6, 3.1400001049041748047 ;  /* 0x4048f5c306157820 */ /* 0x010fca0000400000 */
[----:B------:R0:W-:Y:S04]  /*03f0*/  STG.E desc[UR4][R18.64], R21 ;  /* 0x0000001512007986 */ /* 0x0001e8000c101904 */
[----:B------:R-:W2:Y:S01]  /*0400*/  LDG.E R6, desc[UR4][R8.64] ;  /* 0x0000000408067981 */ /* 0x000ea2000c1e1900 */
[----:B------:R-:W-:-:S04]  /*0410*/  IMAD.WIDE R10, R0, 0x4, R18 ;  /* 0x00000004000a7825 */ /* 0x000fc800078e0212 */
[----:B------:R-:W-:-:S04]  /*0420*/  IMAD.WIDE R12, R0, 0x4, R8 ;  /* 0x00000004000c7825 */ /* 0x000fc800078e0208 */
[----:B--2---:R-:W-:-:S05]  /*0430*/  FMUL R23, R6, 3.1400001049041748047 ;  /* 0x4048f5c306177820 */ /* 0x004fca0000400000 */
[----:B------:R1:W-:Y:S04]  /*0440*/  STG.E desc[UR4][R10.64], R23 ;  /* 0x000000170a007986 */ /* 0x0003e8000c101904 */
[----:B------:R-:W2:Y:S01]  /*0450*/  LDG.E R6, desc[UR4][R12.64] ;  /* 0x000000040c067981 */ /* 0x000ea2000c1e1900 */
[----:B------:R-:W-:-:S04]  /*0460*/  IMAD.WIDE R14, R0, 0x4, R10 ;  /* 0x00000004000e7825 */ /* 0x000fc800078e020a */
[----:B------:R-:W-:-:S04]  /*0470*/  IMAD.WIDE R16, R0, 0x4, R12 ;  /* 0x0000000400107825 */ /* 0x000fc800078e020c */
[----:B--2---:R-:W-:-:S05]  /*0480*/  FMUL R25, R6, 3.1400001049041748047 ;  /* 0x4048f5c306197820 */ /* 0x004fca0000400000 */
[----:B------:R1:W-:Y:S04]  /*0490*/  STG.E desc[UR4][R14.64], R25 ;  /* 0x000000190e007986 */ /* 0x0003e8000c101904 */
[----:B------:R-:W0:Y:S01]  /*04a0*/  LDG.E R16, desc[UR4][R16.64] ;  /* 0x0000000410107981 */ /* 0x000e22000c1e1900 */
[C---:B------:R-:W-:Y:S01]  /*04b0*/  IMAD.WIDE R8, R0.reuse, 0x4, R14 ;  /* 0x0000000400087825 */ /* 0x040fe200078e020e */
[----:B------:R-:W-:-:S04]  /*04c0*/  LEA R7, R0, R7, 0x2 ;  /* 0x0000000700077211 */ /* 0x000fc800078e10ff */
[----:B------:R-:W-:Y:S01]  /*04d0*/  ISETP.GE.AND P0, PT, R7, UR6, PT ;  /* 0x0000000607007c0c */ /* 0x000fe2000bf06270 */
[----:B0-----:R-:W-:-:S05]  /*04e0*/  FMUL R19, R16, 3.1400001049041748047 ;  /* 0x4048f5c310137820 */ /* 0x001fca0000400000 */
[----:B------:R1:W-:Y:S07]  /*04f0*/  STG.E desc[UR4][R8.64], R19 ;  /* 0x0000001308007986 */ /* 0x0003ee000c101904 */
[----:B------:R-:W-:Y:S05]  /*0500*/  @!P0 BRA `(.L_x_38) ;  /* 0xfffffffc00a48947 */ /* 0x000fea000383ffff */
[----:B------:R-:W-:Y:S05]  /*0510*/  EXIT ;  /* 0x000000000000794d */ /* 0x000fea0003800000 */
.L_x_39:
        /* <DEDUP_REMOVED lines=14> */
.L_x_49:


//--------------------- .text._Z7kernelAiPfS_     --------------------------
	.section	.text._Z7kernelAiPfS_,"ax",@progbits
	.align	128
        .global         _Z7kernelAiPfS_
        .type           _Z7kernelAiPfS_,@function
        .size           _Z7kernelAiPfS_,(.L_x_50 - _Z7kernelAiPfS_)
        .other          _Z7kernelAiPfS_,@"STO_CUDA_ENTRY STV_DEFAULT"
_Z7kernelAiPfS_:
.text._Z7kernelAiPfS_:
        /* <DEDUP_REMOVED lines=28> */
[----:B------:R-:W-:-:S05]  /*01c0*/  IMAD R7, R0, R2, R7 ;  /* 0x0000000200077224 */ /* 0x000fca00078e0207 */
[----:B------:R-:W-:-:S13]  /*01d0*/  ISETP.GE.U32.AND P0, PT, R7, R0, PT ;  /* 0x000000000700720c */ /* 0x000fda0003f06070 */
[----:B------:R-:W-:Y:S01]  /*01e0*/  @P0 IMAD.IADD R7, R7, 0x1, -R0 ;  /* 0x0000000107070824 */ /* 0x000fe200078e0a00 */
[----:B------:R-:W-:-:S04]  /*01f0*/  @P0 IADD3 R5, PT, PT, R5, 0x1, RZ ;  /* 0x0000000105050810 */ /* 0x000fc80007ffe0ff */
[----:B------:R-:W-:-:S13]  /*0200*/  ISETP.GE.U32.AND P1, PT, R7, R0, PT ;  /* 0x000000000700720c */ /* 0x000fda0003f26070 */
[----:B------:R-:W-:Y:S02]  /*0210*/  @P1 IADD3 R5, PT, PT, R5, 0x1, RZ ;  /* 0x0000000105051810 */ /* 0x000fe40007ffe0ff */
[----:B------:R-:W-:-:S05]  /*0220*/  @!P2 LOP3.LUT R5, RZ, R0, RZ, 0x33, !PT ;  /* 0x00000000ff05a212 */ /* 0x000fca00078e33ff */
[----:B------:R-:W-:-:S05]  /*0230*/  IMAD.IADD R2, R6, 0x1, R5 ;  /* 0x0000000106027824 */ /* 0x000fca00078e0205 */
[C---:B------:R-:W-:Y:S02]  /*0240*/  LOP3.LUT R4, R2.reuse, 0x3, RZ, 0xc0, !PT ;  /* 0x0000000302047812 */ /* 0x040fe400078ec0ff */
[----:B------:R-:W-:Y:S02]  /*0250*/  ISETP.GE.U32.AND P1, PT, R2, 0x3, PT ;  /* 0x000000030200780c */ /* 0x000fe40003f26070 */
[----:B------:R-:W-:-:S13]  /*0260*/  ISETP.NE.AND P0, PT, R4, 0x3, PT ;  /* 0x000000030400780c */ /* 0x000fda0003f05270 */
[----:B-1----:R-:W-:Y:S05]  /*0270*/  @!P0 BRA `(.L_x_41) ;  /* 0x00000000003c8947 */ /* 0x002fea0003800000 */
[----:B------:R-:W0:Y:S01]  /*0280*/  LDC.64 R8, c[0x0][0x390] ;  /* 0x0000e400ff087b82 */ /* 0x000e220000000a00 */
[----:B------:R-:W-:-:S04]  /*0290*/  IADD3 R2, PT, PT, R2, 0x1, RZ ;  /* 0x0000000102027810 */ /* 0x000fc80007ffe0ff */
[----:B------:R-:W-:-:S03]  /*02a0*/  LOP3.LUT R2, R2, 0x3, RZ, 0xc0, !PT ;  /* 0x0000000302027812 */ /* 0x000fc600078ec0ff */
[----:B------:R-:W1:Y:S01]  /*02b0*/  LDC.64 R10, c[0x0][0x388] ;  /* 0x0000e200ff0a7b82 */ /* 0x000e620000000a00 */
[----:B------:R-:W-:-:S07]  /*02c0*/  IADD3 R2, PT, PT, -R2, RZ, RZ ;  /* 0x000000ff02027210 */ /* 0x000fce0007ffe1ff */
.L_x_42:
[----:B-1----:R-:W-:-:S04]  /*02d0*/  IMAD.WIDE R6, R3, 0x4, R10 ;  /* 0x0000000403067825 */ /* 0x002fc800078e020a */
[----:B0-2---:R-:W-:Y:S02]  /*02e0*/  IMAD.WIDE R4, R3, 0x4, R8 ;  /* 0x0000000403047825 */ /* 0x005fe400078e0208 */
[----:B------:R-:W2:Y:S04]  /*02f0*/  LDG.E R6, desc[UR4][R6.64] ;  /* 0x0000000406067981 */ /* 0x000ea8000c1e1900 */
[----:B------:R-:W2:Y:S01]  /*0300*/  LDG.E R13, desc[UR4][R4.64] ;  /* 0x00000004040d7981 */ /* 0x000ea2000c1e1900 */
[----:B------:R-:W-:Y:S01]  /*0310*/  VIADD R2, R2, 0x1 ;  /* 0x0000000102027836 */ /* 0x000fe20000000000 */
[----:B------:R-:W-:-:S04]  /*0320*/  IADD3 R3, PT, PT, R0, R3, RZ ;  /* 0x0000000300037210 */ /* 0x000fc80007ffe0ff */
[----:B------:R-:W-:Y:S01]  /*0330*/  ISETP.NE.AND P0, PT, R2, RZ, PT ;  /* 0x000000ff0200720c */ /* 0x000fe20003f05270 */
[----:B--2---:R-:W-:-:S05]  /*0340*/  FADD R13, R6, R13 ;  /* 0x0000000d060d7221 */ /* 0x004fca0000000000 */
[----:B------:R2:W-:Y:S07]  /*0350*/  STG.E desc[UR4][R4.64], R13 ;  /* 0x0000000d04007986 */ /* 0x0005ee000c101904 */
[----:B------:R-:W-:Y:S05]  /*0360*/  @P0 BRA `(.L_x_42) ;  /* 0xfffffffc00d80947 */ /* 0x000fea000383ffff */
.L_x_41:
[----:B------:R-:W-:Y:S05]  /*0370*/  BSYNC.RECONVERGENT B0 ;  /* 0x0000000000007941 */ /* 0x000fea0003800200 */
.L_x_40:
[----:B------:R-:W-:Y:S05]  /*0380*/  @!P1 EXIT ;  /* 0x000000000000994d */ /* 0x000fea0003800000 */
.L_x_43:
[----:B-12---:R-:W0:Y:S08]  /*0390*/  LDC.64 R4, c[0x0][0x388] ;  /* 0x0000e200ff047b82 */ /* 0x006e300000000a00 */
[----:B------:R-:W1:Y:S01]  /*03a0*/  LDC.64 R6, c[0x0][0x390] ;  /* 0x0000e400ff067b82 */ /* 0x000e620000000a00 */
[----:B0-----:R-:W-:-:S05]  /*03b0*/  IMAD.WIDE R12, R3, 0x4, R4 ;  /* 0x00000004030c7825 */ /* 0x001fca00078e0204 */
[----:B------:R-:W2:Y:S01]  /*03c0*/  LDG.E R2, desc[UR4][R12.64] ;  /* 0x000000040c027981 */ /* 0x000ea2000c1e1900 */
[----:B-1----:R-:W-:-:S05]  /*03d0*/  IMAD.WIDE R14, R3, 0x4, R6 ;  /* 0x00000004030e7825 */ /* 0x002fca00078e0206 */
[----:B------:R-:W2:Y:S01]  /*03e0*/  LDG.E R5, desc[UR4][R14.64] ;  /* 0x000000040e057981 */ /* 0x000ea2000c1e1900 */
[----:B------:R-:W-:-:S04]  /*03f0*/  IMAD.WIDE R6, R0, 0x4, R14 ;  /* 0x0000000400067825 */ /* 0x000fc800078e020e */
[----:B--2---:R-:W-:Y:S01]  /*0400*/  FADD R17, R2, R5 ;  /* 0x0000000502117221 */ /* 0x004fe20000000000 */
[----:B------:R-:W-:-:S04]  /*0410*/  IMAD.WIDE R4, R0, 0x4, R12 ;  /* 0x0000000400047825 */ /* 0x000fc800078e020c */
[----:B------:R0:W-:Y:S04]  /*0420*/  STG.E desc[UR4][R14.64], R17 ;  /* 0x000000110e007986 */ /* 0x0001e8000c101904 */
[----:B------:R-:W2:Y:S04]  /*0430*/  LDG.E R2, desc[UR4][R4.64] ;  /* 0x0000000404027981 */ /* 0x000ea8000c1e1900 */
[----:B------:R-:W2:Y:S01]  /*0440*/  LDG.E R9, desc[UR4][R6.64] ;  /* 0x0000000406097981 */ /* 0x000ea2000c1e1900 */
[----:B------:R-:W-:-:S04]  /*0450*/  IMAD.WIDE R10, R0, 0x4, R6 ;  /* 0x00000004000a7825 */ /* 0x000fc800078e0206 */
[----:B--2---:R-:W-:Y:S01]  /*0460*/  FADD R19, R2, R9 ;  /* 0x0000000902137221 */ /* 0x004fe20000000000 */
[----:B------:R-:W-:-:S04]  /*0470*/  IMAD.WIDE R8, R0, 0x4, R4 ;  /* 0x0000000400087825 */ /* 0x000fc800078e0204 */
[----:B------:R1:W-:Y:S04]  /*0480*/  STG.E desc[UR4][R6.64], R19 ;  /* 0x0000001306007986 */ /* 0x0003e8000c101904 */
[----:B------:R-:W2:Y:S04]  /*0490*/  LDG.E R2, desc[UR4][R8.64] ;  /* 0x0000000408027981 */ /* 0x000ea8000c1e1900 */
[----:B------:R-:W2:Y:S01]  /*04a0*/  LDG.E R13, desc[UR4][R10.64] ;  /* 0x000000040a0d7981 */ /* 0x000ea2000c1e1900 */
[----:B0-----:R-:W-:-:S04]  /*04b0*/  IMAD.WIDE R14, R0, 0x4, R10 ;  /* 0x00000004000e7825 */ /* 0x001fc800078e020a */
[----:B--2---:R-:W-:Y:S01]  /*04c0*/  FADD R21, R2, R13 ;  /* 0x0000000d02157221 */ /* 0x004fe20000000000 */
[----:B------:R-:W-:-:S04]  /*04d0*/  IMAD.WIDE R12, R0, 0x4, R8 ;  /* 0x00000004000c7825 */ /* 0x000fc800078e0208 */
[----:B------:R1:W-:Y:S04]  /*04e0*/  STG.E desc[UR4][R10.64], R21 ;  /* 0x000000150a007986 */ /* 0x0003e8000c101904 */
[----:B------:R-:W2:Y:S04]  /*04f0*/  LDG.E R12, desc[UR4][R12.64] ;  /* 0x000000040c0c7981 */ /* 0x000ea8000c1e1900 */
[----:B------:R-:W2:Y:S01]  /*0500*/  LDG.E R5, desc[UR4][R14.64] ;  /* 0x000000040e057981 */ /* 0x000ea2000c1e1900 */
[----:B------:R-:W-:-:S04]  /*0510*/  LEA R3, R0, R3, 0x2 ;  /* 0x0000000300037211 */ /* 0x000fc800078e10ff */
[----:B------:R-:W-:Y:S01]  /*0520*/  ISETP.GE.AND P0, PT, R3, UR6, PT ;  /* 0x0000000603007c0c */ /* 0x000fe2000bf06270 */
[----:B--2---:R-:W-:-:S05]  /*0530*/  FADD R5, R12, R5 ;  /* 0x000000050c057221 */ /* 0x004fca0000000000 */
[----:B------:R1:W-:Y:S07]  /*0540*/  STG.E desc[UR4][R14.64], R5 ;  /* 0x000000050e007986 */ /* 0x0003ee000c101904 */
[----:B------:R-:W-:Y:S05]  /*0550*/  @!P0 BRA `(.L_x_43) ;  /* 0xfffffffc008c8947 */ /* 0x000fea000383ffff */
[----:B------:R-:W-:Y:S05]  /*0560*/  EXIT ;  /* 0x000000000000794d */ /* 0x000fea0003800000 */
.L_x_44:
        /* <DEDUP_REMOVED lines=9> */
.L_x_50:


//--------------------- .nv.global.init           --------------------------
	.section	.nv.global.init,"aw",@progbits
	.align	4
.nv.global.init:
	.type		__cudart_i2opi_f,@object
	.size		__cudart_i2opi_f,(.L_0 - __cudart_i2opi_f)
__cudart_i2opi_f:
        /*0000*/ 	.byte	0x41, 0x90, 0x43, 0x3c, 0x99, 0x95, 0x62, 0xdb, 0xc0, 0xdd, 0x34, 0xf5, 0xd1, 0x57, 0x27, 0xfc
        /*0010*/ 	.byte	0x29, 0x15, 0x44, 0x4e, 0x6e, 0x83, 0xf9, 0xa2
.L_0:


//--------------------- .nv.shared.reserved.0     --------------------------
	.section	.nv.shared.reserved.0,"aw",@nobits
	.weak		__nv_reservedSMEM_offset_0_alias
	.size		__nv_reservedSMEM_offset_0_alias, 0, 64
	.other		__nv_reservedSMEM_offset_0_alias,@"STO_CUDA_RESERVED_SHARED STV_DEFAULT"
__nv_reservedSMEM_offset_0_alias:
	.zero		0
	.zero		64


//--------------------- .nv.constant0._Z7kernelDiPfS_ --------------------------
	.section	.nv.constant0._Z7kernelDiPfS_,"a",@progbits
	.sectionflags	@""
	.align	4
.nv.constant0._Z7kernelDiPfS_:
	.zero		920


//--------------------- .nv.constant0._Z7kernelCiPfS_ --------------------------
	.section	.nv.constant0._Z7kernelCiPfS_,"a",@progbits
	.sectionflags	@""
	.align	4
.nv.constant0._Z7kernelCiPfS_:
	.zero		920


//--------------------- .nv.constant0._Z7kernelBiPfS_ --------------------------
	.section	.nv.constant0._Z7kernelBiPfS_,"a",@progbits
	.sectionflags	@""
	.align	4
.nv.constant0._Z7kernelBiPfS_:
	.zero		920


//--------------------- .nv.constant0._Z7kernelAiPfS_ --------------------------
	.section	.nv.constant0._Z7kernelAiPfS_,"a",@progbits
	.sectionflags	@""
	.align	4
.nv.constant0._Z7kernelAiPfS_:
	.zero		920


//--------------------- SYMBOLS --------------------------

	.type		.nv.reservedSmem.offset0,@object
	.size		.nv.reservedSmem.offset0,0x4
